	.target	sm_90a

	.elftype	@"ET_EXEC"


//--------------------- .note.nv.tkinfo           --------------------------
	.section	.note.nv.tkinfo,"",@"SHT_NOTE"
	.sectionflags	@"SHF_NOTE_NV_TKINFO"
	.tkinfo
        /*0018*/ 	.word	0x00000002
        /*0030*/ 	.string	""
        /*0030*/ 	.string	"ptxas"
        /*0030*/ 	.string	"Cuda compilation tools, release 13.0, V13.0.88"
        /*0030*/ 	.string	"Build cuda_13.0.r13.0/compiler.36424714_0"
        /*0030*/ 	.string	"-arch sm_90a -m 64 "



//--------------------- .note.nv.cuinfo           --------------------------
	.section	.note.nv.cuinfo,"",@"SHT_NOTE"
	.sectionflags	@"SHF_NOTE_NV_CUINFO"
        /*0018*/ 	.short	0x0002
        /*001a*/ 	.short	0x005a
        /*001c*/ 	.short	0x0082
	.zero		2


//--------------------- .nv.info                  --------------------------
	.section	.nv.info,"",@"SHT_CUDA_INFO"
	.align	4


	//----- nvinfo : EIATTR_REGCOUNT
	.align		4
        /*0000*/ 	.byte	0x04, 0x2f
        /*0002*/ 	.short	(.L_15 - .L_14)
	.align		4
.L_14:
        /*0004*/ 	.word	index@(_ZN7cutlass13device_kernelINS_4gemm6kernel13GemmUniversalIN4cute5tupleIJiiiiEEENS1_10collective13CollectiveMmaINS1_34MainloopSm90TmaGmmaWarpSpecializedILi5ENS5_IJNS4_1CILi1EEESB_SB_EEENS1_35KernelTmaWarpSpecializedCooperativeEEENS5_IJNSA_ILi128EEENSA_ILi192EEENSA_ILi64EEEEEENS_6half_tENS5_IJSB_llEEESJ_SK_NS4_8TiledMMAINS4_8MMA_AtomIJNS4_4SM904GMMA26MMA_64x192x16_F32F16F16_SSILNSO_5MajorE1ELSQ_1ELNSO_7ScaleInE1ELSR_1EEEEEENS4_6LayoutINS5_IJNSA_ILi2EEESB_SB_EEENS5_IJSB_NSA_ILi0EEESX_EEEEENS5_IJNS4_10UnderscoreES10_S10_EEEEENS4_13SM90_TMA_LOADENS4_14ComposedLayoutINS4_7SwizzleILi3ELi4ELi3EEENS4_18smem_ptr_flag_bitsILi16EEENSU_INS5_IJSH_NSA_ILi8EEEEEENS5_IJSB_SH_EEEEEEEvNS4_8identityES13_S1D_vS1E_EENS_8epilogue10collective6detail29Sm90TmaWarpSpecializedAdapterINS1H_15DefaultEpilogueISJ_NS5_IJlSB_lEEES1L_NS1G_6thread17LinearCombinationISJ_Li1EffLNS1M_9ScaleType4KindE0ELNS_15FloatRoundStyleE2ESJ_EENS1_15EpilogueDefaultEEEEEvvEEEEvNT_6ParamsE)
        /*0008*/ 	.word	0x000000a8


	//----- nvinfo : EIATTR_FRAME_SIZE
	.align		4
.L_15:
        /*000c*/ 	.byte	0x04, 0x11
        /*000e*/ 	.short	(.L_17 - .L_16)
	.align		4
.L_16:
        /*0010*/ 	.word	index@(_ZN7cutlass13device_kernelINS_4gemm6kernel13GemmUniversalIN4cute5tupleIJiiiiEEENS1_10collective13CollectiveMmaINS1_34MainloopSm90TmaGmmaWarpSpecializedILi5ENS5_IJNS4_1CILi1EEESB_SB_EEENS1_35KernelTmaWarpSpecializedCooperativeEEENS5_IJNSA_ILi128EEENSA_ILi192EEENSA_ILi64EEEEEENS_6half_tENS5_IJSB_llEEESJ_SK_NS4_8TiledMMAINS4_8MMA_AtomIJNS4_4SM904GMMA26MMA_64x192x16_F32F16F16_SSILNSO_5MajorE1ELSQ_1ELNSO_7ScaleInE1ELSR_1EEEEEENS4_6LayoutINS5_IJNSA_ILi2EEESB_SB_EEENS5_IJSB_NSA_ILi0EEESX_EEEEENS5_IJNS4_10UnderscoreES10_S10_EEEEENS4_13SM90_TMA_LOADENS4_14ComposedLayoutINS4_7SwizzleILi3ELi4ELi3EEENS4_18smem_ptr_flag_bitsILi16EEENSU_INS5_IJSH_NSA_ILi8EEEEEENS5_IJSB_SH_EEEEEEEvNS4_8identityES13_S1D_vS1E_EENS_8epilogue10collective6detail29Sm90TmaWarpSpecializedAdapterINS1H_15DefaultEpilogueISJ_NS5_IJlSB_lEEES1L_NS1G_6thread17LinearCombinationISJ_Li1EffLNS1M_9ScaleType4KindE0ELNS_15FloatRoundStyleE2ESJ_EENS1_15EpilogueDefaultEEEEEvvEEEEvNT_6ParamsE)
        /*0014*/ 	.word	0x00000000


	//----- nvinfo : EIATTR_MIN_STACK_SIZE
	.align		4
.L_17:
        /*0018*/ 	.byte	0x04, 0x12
        /*001a*/ 	.short	(.L_19 - .L_18)
	.align		4
.L_18:
        /*001c*/ 	.word	index@(_ZN7cutlass13device_kernelINS_4gemm6kernel13GemmUniversalIN4cute5tupleIJiiiiEEENS1_10collective13CollectiveMmaINS1_34MainloopSm90TmaGmmaWarpSpecializedILi5ENS5_IJNS4_1CILi1EEESB_SB_EEENS1_35KernelTmaWarpSpecializedCooperativeEEENS5_IJNSA_ILi128EEENSA_ILi192EEENSA_ILi64EEEEEENS_6half_tENS5_IJSB_llEEESJ_SK_NS4_8TiledMMAINS4_8MMA_AtomIJNS4_4SM904GMMA26MMA_64x192x16_F32F16F16_SSILNSO_5MajorE1ELSQ_1ELNSO_7ScaleInE1ELSR_1EEEEEENS4_6LayoutINS5_IJNSA_ILi2EEESB_SB_EEENS5_IJSB_NSA_ILi0EEESX_EEEEENS5_IJNS4_10UnderscoreES10_S10_EEEEENS4_13SM90_TMA_LOADENS4_14ComposedLayoutINS4_7SwizzleILi3ELi4ELi3EEENS4_18smem_ptr_flag_bitsILi16EEENSU_INS5_IJSH_NSA_ILi8EEEEEENS5_IJSB_SH_EEEEEEEvNS4_8identityES13_S1D_vS1E_EENS_8epilogue10collective6detail29Sm90TmaWarpSpecializedAdapterINS1H_15DefaultEpilogueISJ_NS5_IJlSB_lEEES1L_NS1G_6thread17LinearCombinationISJ_Li1EffLNS1M_9ScaleType4KindE0ELNS_15FloatRoundStyleE2ESJ_EENS1_15EpilogueDefaultEEEEEvvEEEEvNT_6ParamsE)
        /*0020*/ 	.word	0x00000000
.L_19:


//--------------------- .nv.compat                --------------------------
	.section	.nv.compat,"",@"SHT_CUDA_COMPAT_INFO"
	.align	4
        /*0000*/ 	.byte	0x02, 0x09, 0x01, 0x00, 0x02, 0x02, 0x04, 0x00, 0x02, 0x05, 0x05, 0x00, 0x03, 0x07, 0x01, 0x01
        /*0010*/ 	.byte	0x02, 0x03, 0x01, 0x00, 0x02, 0x06, 0x01, 0x00, 0x04, 0x0b, 0x08, 0x00, 0x00, 0x00, 0x00, 0x00
        /*0020*/ 	.byte	0x00, 0x00, 0x00, 0x00


//--------------------- .nv.info._ZN7cutlass13device_kernelINS_4gemm6kernel13GemmUniversalIN4cute5tupleIJiiiiEEENS1_10collective13CollectiveMmaINS1_34MainloopSm90TmaGmmaWarpSpecializedILi5ENS5_IJNS4_1CILi1EEESB_SB_EEENS1_35KernelTmaWarpSpecializedCooperativeEEENS5_IJNSA_ILi128EEENSA_ILi192EEENSA_ILi64EEEEEENS_6half_tENS5_IJSB_llEEESJ_SK_NS4_8TiledMMAINS4_8MMA_AtomIJNS4_4SM904GMMA26MMA_64x192x16_F32F16F16_SSILNSO_5MajorE1ELSQ_1ELNSO_7ScaleInE1ELSR_1EEEEEENS4_6LayoutINS5_IJNSA_ILi2EEESB_SB_EEENS5_IJSB_NSA_ILi0EEESX_EEEEENS5_IJNS4_10UnderscoreES10_S10_EEEEENS4_13SM90_TMA_LOADENS4_14ComposedLayoutINS4_7SwizzleILi3ELi4ELi3EEENS4_18smem_ptr_flag_bitsILi16EEENSU_INS5_IJSH_NSA_ILi8EEEEEENS5_IJSB_SH_EEEEEEEvNS4_8identityES13_S1D_vS1E_EENS_8epilogue10collective6detail29Sm90TmaWarpSpecializedAdapterINS1H_15DefaultEpilogueISJ_NS5_IJlSB_lEEES1L_NS1G_6thread17LinearCombinationISJ_Li1EffLNS1M_9ScaleType4KindE0ELNS_15FloatRoundStyleE2ESJ_EENS1_15EpilogueDefaultEEEEEvvEEEEvNT_6ParamsE --------------------------
	.section	.nv.info._ZN7cutlass13device_kernelINS_4gemm6kernel13GemmUniversalIN4cute5tupleIJiiiiEEENS1_10collective13CollectiveMmaINS1_34MainloopSm90TmaGmmaWarpSpecializedILi5ENS5_IJNS4_1CILi1EEESB_SB_EEENS1_35KernelTmaWarpSpecializedCooperativeEEENS5_IJNSA_ILi128EEENSA_ILi192EEENSA_ILi64EEEEEENS_6half_tENS5_IJSB_llEEESJ_SK_NS4_8TiledMMAINS4_8MMA_AtomIJNS4_4SM904GMMA26MMA_64x192x16_F32F16F16_SSILNSO_5MajorE1ELSQ_1ELNSO_7ScaleInE1ELSR_1EEEEEENS4_6LayoutINS5_IJNSA_ILi2EEESB_SB_EEENS5_IJSB_NSA_ILi0EEESX_EEEEENS5_IJNS4_10UnderscoreES10_S10_EEEEENS4_13SM90_TMA_LOADENS4_14ComposedLayoutINS4_7SwizzleILi3ELi4ELi3EEENS4_18smem_ptr_flag_bitsILi16EEENSU_INS5_IJSH_NSA_ILi8EEEEEENS5_IJSB_SH_EEEEEEEvNS4_8identityES13_S1D_vS1E_EENS_8epilogue10collective6detail29Sm90TmaWarpSpecializedAdapterINS1H_15DefaultEpilogueISJ_NS5_IJlSB_lEEES1L_NS1G_6thread17LinearCombinationISJ_Li1EffLNS1M_9ScaleType4KindE0ELNS_15FloatRoundStyleE2ESJ_EENS1_15EpilogueDefaultEEEEEvvEEEEvNT_6ParamsE,"",@"SHT_CUDA_INFO"
	.sectionflags	@""
	.align	4


	//----- nvinfo : EIATTR_CUDA_API_VERSION
	.align		4
        /*0000*/ 	.byte	0x04, 0x37
        /*0002*/ 	.short	(.L_21 - .L_20)
.L_20:
        /*0004*/ 	.word	0x00000082


	//----- nvinfo : EIATTR_KPARAM_INFO
	.align		4
.L_21:
        /*0008*/ 	.byte	0x04, 0x17
        /*000a*/ 	.short	(.L_23 - .L_22)
.L_22:
        /*000c*/ 	.word	0x00000000
        /*0010*/ 	.short	0x0000
        /*0012*/ 	.short	0x0070
        /*0014*/ 	.byte	0x00, 0xf0, 0x01, 0x10


	//----- nvinfo : EIATTR_SPARSE_MMA_MASK
	.align		4
.L_23:
        /*0018*/ 	.byte	0x03, 0x50
        /*001a*/ 	.short	0x0000


	//----- nvinfo : EIATTR_MAXREG_COUNT
	.align		4
        /*001c*/ 	.byte	0x03, 0x1b
        /*001e*/ 	.short	0x00a8


	//----- nvinfo : EIATTR_NUM_BARRIERS
	.align		4
        /*0020*/ 	.byte	0x02, 0x4c
        /*0022*/ 	.byte	0x01
	.zero		1


	//----- nvinfo : EIATTR_EXTERNS
	.align		4
        /*0024*/ 	.byte	0x04, 0x0f
        /*0026*/ 	.short	(.L_25 - .L_24)


	//   ....[0]....
	.align		4
.L_24:
        /*0028*/ 	.word	index@(__assertfail)


	//----- nvinfo : EIATTR_MERCURY_ISA_VERSION
	.align		4
.L_25:
        /*002c*/ 	.byte	0x03, 0x5f
        /*002e*/ 	.short	0x0101


	//----- nvinfo : EIATTR_INT_WARP_WIDE_INSTR_OFFSETS
	.align		4
        /*0030*/ 	.byte	0x04, 0x31
        /*0032*/ 	.short	(.L_27 - .L_26)


	//   ....[0]....
.L_26:
        /*0034*/ 	.word	0x00000410


	//   ....[1]....
        /*0038*/ 	.word	0x00000420


	//   ....[2]....
        /*003c*/ 	.word	0x000004e0


	//----- nvinfo : EIATTR_COOP_GROUP_MASK_REGIDS
	.align		4
.L_27:
        /*0040*/ 	.byte	0x04, 0x29
        /*0042*/ 	.short	(.L_29 - .L_28)


	//   ....[0]....
.L_28:
        /*0044*/ 	.word	0xffffffff


	//   ....[1]....
        /*0048*/ 	.word	0xffffffff


	//   ....[2]....
        /*004c*/ 	.word	0xffffffff


	//   ....[3]....
        /*0050*/ 	.word	0xffffffff


	//   ....[4]....
        /*0054*/ 	.word	0xffffffff


	//----- nvinfo : EIATTR_COOP_GROUP_INSTR_OFFSETS
	.align		4
.L_29:
        /*0058*/ 	.byte	0x04, 0x28
        /*005a*/ 	.short	(.L_31 - .L_30)


	//   ....[0]....
.L_30:
        /*005c*/ 	.word	0x00000060


	//   ....[1]....
        /*0060*/ 	.word	0x00000070


	//   ....[2]....
        /*0064*/ 	.word	0x00000130


	//   ....[3]....
        /*0068*/ 	.word	0x000002e0


	//   ....[4]....
        /*006c*/ 	.word	0x000011d0


	//----- nvinfo : EIATTR_REG_RECONFIG
	.align		4
.L_31:
        /*0070*/ 	.byte	0x01, 0x54
	.zero		2


	//----- nvinfo : EIATTR_SYSCALL_OFFSETS
	.align		4
        /*0074*/ 	.byte	0x04, 0x46
        /*0076*/ 	.short	(.L_33 - .L_32)


	//   ....[0]....
.L_32:
        /*0078*/ 	.word	0x000013b0


	//----- nvinfo : EIATTR_MBARRIER_INSTR_OFFSETS
	.align		4
.L_33:
        /*007c*/ 	.byte	0x04, 0x39
        /*007e*/ 	.short	(.L_35 - .L_34)


	//   ....[0]....
.L_34:
        /*0080*/ 	.word	0x00000230
        /*0084*/ 	.word	0x000000ff
        /*0088*/ 	.word	0x00000000
        /*008c*/ 	.short	0x0100
        /*008e*/ 	.byte	0x08
	.zero		1


	//   ....[1]....
        /*0090*/ 	.word	0x00000240
        /*0094*/ 	.word	0x000000ff
        /*0098*/ 	.word	0x00000028
        /*009c*/ 	.short	0x0100
        /*009e*/ 	.byte	0x08
	.zero		1


	//   ....[2]....
        /*00a0*/ 	.word	0x00000250
        /*00a4*/ 	.word	0x000000ff
        /*00a8*/ 	.word	0x00000008
        /*00ac*/ 	.short	0x0100
        /*00ae*/ 	.byte	0x08
	.zero		1


	//   ....[3]....
        /*00b0*/ 	.word	0x00000260
        /*00b4*/ 	.word	0x000000ff
        /*00b8*/ 	.word	0x00000030
        /*00bc*/ 	.short	0x0100
        /*00be*/ 	.byte	0x08
	.zero		1


	//   ....[4]....
        /*00c0*/ 	.word	0x00000270
        /*00c4*/ 	.word	0x000000ff
        /*00c8*/ 	.word	0x00000010
        /*00cc*/ 	.short	0x0100
        /*00ce*/ 	.byte	0x08
	.zero		1


	//   ....[5]....
        /*00d0*/ 	.word	0x00000280
        /*00d4*/ 	.word	0x000000ff
        /*00d8*/ 	.word	0x00000038
        /*00dc*/ 	.short	0x0100
        /*00de*/ 	.byte	0x08
	.zero		1


	//   ....[6]....
        /*00e0*/ 	.word	0x00000290
        /*00e4*/ 	.word	0x000000ff
        /*00e8*/ 	.word	0x00000018
        /*00ec*/ 	.short	0x0100
        /*00ee*/ 	.byte	0x08
	.zero		1


	//   ....[7]....
        /*00f0*/ 	.word	0x000002a0
        /*00f4*/ 	.word	0x000000ff
        /*00f8*/ 	.word	0x00000040
        /*00fc*/ 	.short	0x0100
        /*00fe*/ 	.byte	0x08
	.zero		1


	//   ....[8]....
        /*0100*/ 	.word	0x000002b0
        /*0104*/ 	.word	0x000000ff
        /*0108*/ 	.word	0x00000020
        /*010c*/ 	.short	0x0100
        /*010e*/ 	.byte	0x08
	.zero		1


	//   ....[9]....
        /*0110*/ 	.word	0x000002c0
        /*0114*/ 	.word	0x000000ff
        /*0118*/ 	.word	0x00000048
        /*011c*/ 	.short	0x0100
        /*011e*/ 	.byte	0x08
	.zero		1


	//   ....[10]....
        /*0120*/ 	.word	0x00000560
        /*0124*/ 	.word	0x000000ff
        /*0128*/ 	.word	0x00000060
        /*012c*/ 	.short	0x0100
        /*012e*/ 	.byte	0x08
	.zero		1


	//   ....[11]....
        /*0130*/ 	.word	0x000005e0
        /*0134*/ 	.word	0x000000ff
        /*0138*/ 	.word	0x00000068
        /*013c*/ 	.short	0x0100
        /*013e*/ 	.byte	0x08
	.zero		1


	//   ....[12]....
        /*0140*/ 	.word	0x00001430
        /*0144*/ 	.word	0x00000003
        /*0148*/ 	.word	0x00000000
        /*014c*/ 	.short	0x010a
        /*014e*/ 	.byte	0x3f
	.zero		1


	//   ....[13]....
        /*0150*/ 	.word	0x00001490
        /*0154*/ 	.word	0x00000003
        /*0158*/ 	.word	0x00000000
        /*015c*/ 	.short	0x010a
        /*015e*/ 	.byte	0x3f
	.zero		1


	//   ....[14]....
        /*0160*/ 	.word	0x000017e0
        /*0164*/ 	.word	0x000000ff
        /*0168*/ 	.word	0x00000000
        /*016c*/ 	.short	0x010a
        /*016e*/ 	.byte	0x07
	.zero		1


	//   ....[15]....
        /*0170*/ 	.word	0x00001820
        /*0174*/ 	.word	0x000000ff
        /*0178*/ 	.word	0x00000000
        /*017c*/ 	.short	0x010a
        /*017e*/ 	.byte	0x07
	.zero		1


	//   ....[16]....
        /*0180*/ 	.word	0x00001a80
        /*0184*/ 	.word	0x000000ff
        /*0188*/ 	.word	0x00000000
        /*018c*/ 	.short	0x0101
        /*018e*/ 	.byte	0x07
	.zero		1


	//   ....[17]....
        /*0190*/ 	.word	0x00001c60
        /*0194*/ 	.word	0x000000ff
        /*0198*/ 	.word	0x00000000
        /*019c*/ 	.short	0x0101
        /*019e*/ 	.byte	0x06
	.zero		1


	//   ....[18]....
        /*01a0*/ 	.word	0x00008b30
        /*01a4*/ 	.word	0x0000000e
        /*01a8*/ 	.word	0x00000028
        /*01ac*/ 	.short	0x010a
        /*01ae*/ 	.byte	0x3f
	.zero		1


	//   ....[19]....
        /*01b0*/ 	.word	0x00008fb0
        /*01b4*/ 	.word	0x00000006
        /*01b8*/ 	.word	0x00000068
        /*01bc*/ 	.short	0x0101
        /*01be*/ 	.byte	0x3f
	.zero		1


	//   ....[20]....
        /*01c0*/ 	.word	0x000096d0
        /*01c4*/ 	.word	0x00000007
        /*01c8*/ 	.word	0x00000000
        /*01cc*/ 	.short	0x010a
        /*01ce*/ 	.byte	0x3f
	.zero		1


	//   ....[21]....
        /*01d0*/ 	.word	0x00009750
        /*01d4*/ 	.word	0x00000009
        /*01d8*/ 	.word	0x00000000
        /*01dc*/ 	.short	0x010a
        /*01de*/ 	.byte	0x3f
	.zero		1


	//   ....[22]....
        /*01e0*/ 	.word	0x000097e0
        /*01e4*/ 	.word	0x00000006
        /*01e8*/ 	.word	0x00000000
        /*01ec*/ 	.short	0x010a
        /*01ee*/ 	.byte	0x3f
	.zero		1


	//   ....[23]....
        /*01f0*/ 	.word	0x00009870
        /*01f4*/ 	.word	0x00000009
        /*01f8*/ 	.word	0x00000000
        /*01fc*/ 	.short	0x010a
        /*01fe*/ 	.byte	0x3f
	.zero		1


	//   ....[24]....
        /*0200*/ 	.word	0x00009900
        /*0204*/ 	.word	0x00000003
        /*0208*/ 	.word	0x00000000
        /*020c*/ 	.short	0x010a
        /*020e*/ 	.byte	0x3f
	.zero		1


	//   ....[25]....
        /*0210*/ 	.word	0x00009960
        /*0214*/ 	.word	0x00000003
        /*0218*/ 	.word	0x00000000
        /*021c*/ 	.short	0x010a
        /*021e*/ 	.byte	0x3f
	.zero		1


	//   ....[26]....
        /*0220*/ 	.word	0x000099c0
        /*0224*/ 	.word	0x00000004
        /*0228*/ 	.word	0x00000000
        /*022c*/ 	.short	0x010a
        /*022e*/ 	.byte	0x3f
	.zero		1


	//   ....[27]....
        /*0230*/ 	.word	0x00009a90
        /*0234*/ 	.word	0x0000000e
        /*0238*/ 	.word	0x00000028
        /*023c*/ 	.short	0x010a
        /*023e*/ 	.byte	0x3f
	.zero		1


	//   ....[28]....
        /*0240*/ 	.word	0x00009b60
        /*0244*/ 	.word	0x00000007
        /*0248*/ 	.word	0x00000000
        /*024c*/ 	.short	0x010a
        /*024e*/ 	.byte	0x3f
	.zero		1


	//   ....[29]....
        /*0250*/ 	.word	0x00009bb0
        /*0254*/ 	.word	0x00000009
        /*0258*/ 	.word	0x00000000
        /*025c*/ 	.short	0x010a
        /*025e*/ 	.byte	0x3f
	.zero		1


	//   ....[30]....
        /*0260*/ 	.word	0x00009c00
        /*0264*/ 	.word	0x00000006
        /*0268*/ 	.word	0x00000000
        /*026c*/ 	.short	0x010a
        /*026e*/ 	.byte	0x3f
	.zero		1


	//   ....[31]....
        /*0270*/ 	.word	0x00009c50
        /*0274*/ 	.word	0x00000009
        /*0278*/ 	.word	0x00000000
        /*027c*/ 	.short	0x010a
        /*027e*/ 	.byte	0x3f
	.zero		1


	//----- nvinfo : EIATTR_NUM_MBARRIERS
	.align		4
.L_35:
        /*0280*/ 	.byte	0x03, 0x38
        /*0282*/ 	.short	0x000c


	//----- nvinfo : EIATTR_EXIT_INSTR_OFFSETS
	.align		4
        /*0284*/ 	.byte	0x04, 0x1c
        /*0286*/ 	.short	(.L_37 - .L_36)


	//   ....[0]....
.L_36:
        /*0288*/ 	.word	0x00000680


	//   ....[1]....
        /*028c*/ 	.word	0x00000f50


	//   ....[2]....
        /*0290*/ 	.word	0x000081d0


	//   ....[3]....
        /*0294*/ 	.word	0x00008800


	//   ....[4]....
        /*0298*/ 	.word	0x00009950


	//----- nvinfo : EIATTR_MAX_THREADS
	.align		4
.L_37:
        /*029c*/ 	.byte	0x04, 0x05
        /*029e*/ 	.short	(.L_39 - .L_38)
.L_38:
        /*02a0*/ 	.word	0x00000180
        /*02a4*/ 	.word	0x00000001
        /*02a8*/ 	.word	0x00000001


	//----- nvinfo : EIATTR_CRS_STACK_SIZE
	.align		4
.L_39:
        /*02ac*/ 	.byte	0x04, 0x1e
        /*02ae*/ 	.short	(.L_41 - .L_40)
.L_40:
        /*02b0*/ 	.word	0x00000000


	//----- nvinfo : EIATTR_CBANK_PARAM_SIZE
	.align		4
.L_41:
        /*02b4*/ 	.byte	0x03, 0x19
        /*02b6*/ 	.short	0x0470


	//----- nvinfo : EIATTR_PARAM_CBANK
	.align		4
        /*02b8*/ 	.byte	0x04, 0x0a
        /*02ba*/ 	.short	(.L_43 - .L_42)
	.align		4
.L_42:
        /*02bc*/ 	.word	index@(.nv.constant0._ZN7cutlass13device_kernelINS_4gemm6kernel13GemmUniversalIN4cute5tupleIJiiiiEEENS1_10collective13CollectiveMmaINS1_34MainloopSm90TmaGmmaWarpSpecializedILi5ENS5_IJNS4_1CILi1EEESB_SB_EEENS1_35KernelTmaWarpSpecializedCooperativeEEENS5_IJNSA_ILi128EEENSA_ILi192EEENSA_ILi64EEEEEENS_6half_tENS5_IJSB_llEEESJ_SK_NS4_8TiledMMAINS4_8MMA_AtomIJNS4_4SM904GMMA26MMA_64x192x16_F32F16F16_SSILNSO_5MajorE1ELSQ_1ELNSO_7ScaleInE1ELSR_1EEEEEENS4_6LayoutINS5_IJNSA_ILi2EEESB_SB_EEENS5_IJSB_NSA_ILi0EEESX_EEEEENS5_IJNS4_10UnderscoreES10_S10_EEEEENS4_13SM90_TMA_LOADENS4_14ComposedLayoutINS4_7SwizzleILi3ELi4ELi3EEENS4_18smem_ptr_flag_bitsILi16EEENSU_INS5_IJSH_NSA_ILi8EEEEEENS5_IJSB_SH_EEEEEEEvNS4_8identityES13_S1D_vS1E_EENS_8epilogue10collective6detail29Sm90TmaWarpSpecializedAdapterINS1H_15DefaultEpilogueISJ_NS5_IJlSB_lEEES1L_NS1G_6thread17LinearCombinationISJ_Li1EffLNS1M_9ScaleType4KindE0ELNS_15FloatRoundStyleE2ESJ_EENS1_15EpilogueDefaultEEEEEvvEEEEvNT_6ParamsE)
        /*02c0*/ 	.short	0x0210
        /*02c2*/ 	.short	0x0470


	//----- nvinfo : EIATTR_SW_WAR
	.align		4
.L_43:
        /*02c4*/ 	.byte	0x04, 0x36
        /*02c6*/ 	.short	(.L_45 - .L_44)
.L_44:
        /*02c8*/ 	.word	0x00000008
.L_45:


//--------------------- .nv.callgraph             --------------------------
	.section	.nv.callgraph,"",@"SHT_CUDA_CALLGRAPH"
	.align	4
	.sectionentsize	8
	.align		4
        /*0000*/ 	.word	0x00000000
	.align		4
        /*0004*/ 	.word	0xffffffff
	.align		4
        /*0008*/ 	.word	index@(_ZN7cutlass13device_kernelINS_4gemm6kernel13GemmUniversalIN4cute5tupleIJiiiiEEENS1_10collective13CollectiveMmaINS1_34MainloopSm90TmaGmmaWarpSpecializedILi5ENS5_IJNS4_1CILi1EEESB_SB_EEENS1_35KernelTmaWarpSpecializedCooperativeEEENS5_IJNSA_ILi128EEENSA_ILi192EEENSA_ILi64EEEEEENS_6half_tENS5_IJSB_llEEESJ_SK_NS4_8TiledMMAINS4_8MMA_AtomIJNS4_4SM904GMMA26MMA_64x192x16_F32F16F16_SSILNSO_5MajorE1ELSQ_1ELNSO_7ScaleInE1ELSR_1EEEEEENS4_6LayoutINS5_IJNSA_ILi2EEESB_SB_EEENS5_IJSB_NSA_ILi0EEESX_EEEEENS5_IJNS4_10UnderscoreES10_S10_EEEEENS4_13SM90_TMA_LOADENS4_14ComposedLayoutINS4_7SwizzleILi3ELi4ELi3EEENS4_18smem_ptr_flag_bitsILi16EEENSU_INS5_IJSH_NSA_ILi8EEEEEENS5_IJSB_SH_EEEEEEEvNS4_8identityES13_S1D_vS1E_EENS_8epilogue10collective6detail29Sm90TmaWarpSpecializedAdapterINS1H_15DefaultEpilogueISJ_NS5_IJlSB_lEEES1L_NS1G_6thread17LinearCombinationISJ_Li1EffLNS1M_9ScaleType4KindE0ELNS_15FloatRoundStyleE2ESJ_EENS1_15EpilogueDefaultEEEEEvvEEEEvNT_6ParamsE)
	.align		4
        /*000c*/ 	.word	index@(__assertfail)
	.align		4
        /*0010*/ 	.word	0x00000000
	.align		4
        /*0014*/ 	.word	0xfffffffe
	.align		4
        /*0018*/ 	.word	0x00000000
	.align		4
        /*001c*/ 	.word	0xfffffffd
	.align		4
        /*0020*/ 	.word	0x00000000
	.align		4
        /*0024*/ 	.word	0xfffffffc


//--------------------- .nv.constant4             --------------------------
	.section	.nv.constant4,"a",@progbits
	.align	8
	.align		8
.nv.constant4:
        /*0000*/ 	.dword	__assertfail
	.align		8
        /*0008*/ 	.dword	__unnamed_1
	.align		8
        /*0010*/ 	.dword	_ZN39_INTERNAL_015a79f3_4_k_cu_bb0a3832_30354cuda3std3__45__cpo5beginE
	.align		8
        /*0018*/ 	.dword	_ZN39_INTERNAL_015a79f3_4_k_cu_bb0a3832_30354cuda3std3__45__cpo3endE
	.align		8
        /*0020*/ 	.dword	_ZN39_INTERNAL_015a79f3_4_k_cu_bb0a3832_30354cuda3std3__45__cpo6cbeginE
	.align		8
        /*0028*/ 	.dword	_ZN39_INTERNAL_015a79f3_4_k_cu_bb0a3832_30354cuda3std3__45__cpo4cendE
	.align		8
        /*0030*/ 	.dword	_ZN39_INTERNAL_015a79f3_4_k_cu_bb0a3832_30354cuda3std3__441_GLOBAL__N__015a79f3_4_k_cu_bb0a3832_30356ignoreE
	.align		8
        /*0038*/ 	.dword	_ZN39_INTERNAL_015a79f3_4_k_cu_bb0a3832_30354cuda3std3__419piecewise_constructE
	.align		8
        /*0040*/ 	.dword	_ZN39_INTERNAL_015a79f3_4_k_cu_bb0a3832_30354cuda3std3__48in_placeE
	.align		8
        /*0048*/ 	.dword	_ZN39_INTERNAL_015a79f3_4_k_cu_bb0a3832_30354cuda3std6ranges3__45__cpo4swapE
	.align		8
        /*0050*/ 	.dword	_ZN39_INTERNAL_015a79f3_4_k_cu_bb0a3832_30354cuda3std6ranges3__45__cpo9iter_moveE
	.align		8
        /*0058*/ 	.dword	_ZN39_INTERNAL_015a79f3_4_k_cu_bb0a3832_30354cute7productE
	.align		8
        /*0060*/ 	.dword	_ZN39_INTERNAL_015a79f3_4_k_cu_bb0a3832_30354cute1_E
	.align		8
        /*0068*/ 	.dword	$str$22
	.align		8
        /*0070*/ 	.dword	$str$23


//--------------------- .text._ZN7cutlass13device_kernelINS_4gemm6kernel13GemmUniversalIN4cute5tupleIJiiiiEEENS1_10collective13CollectiveMmaINS1_34MainloopSm90TmaGmmaWarpSpecializedILi5ENS5_IJNS4_1CILi1EEESB_SB_EEENS1_35KernelTmaWarpSpecializedCooperativeEEENS5_IJNSA_ILi128EEENSA_ILi192EEENSA_ILi64EEEEEENS_6half_tENS5_IJSB_llEEESJ_SK_NS4_8TiledMMAINS4_8MMA_AtomIJNS4_4SM904GMMA26MMA_64x192x16_F32F16F16_SSILNSO_5MajorE1ELSQ_1ELNSO_7ScaleInE1ELSR_1EEEEEENS4_6LayoutINS5_IJNSA_ILi2EEESB_SB_EEENS5_IJSB_NSA_ILi0EEESX_EEEEENS5_IJNS4_10UnderscoreES10_S10_EEEEENS4_13SM90_TMA_LOADENS4_14ComposedLayoutINS4_7SwizzleILi3ELi4ELi3EEENS4_18smem_ptr_flag_bitsILi16EEENSU_INS5_IJSH_NSA_ILi8EEEEEENS5_IJSB_SH_EEEEEEEvNS4_8identityES13_S1D_vS1E_EENS_8epilogue10collective6detail29Sm90TmaWarpSpecializedAdapterINS1H_15DefaultEpilogueISJ_NS5_IJlSB_lEEES1L_NS1G_6thread17LinearCombinationISJ_Li1EffLNS1M_9ScaleType4KindE0ELNS_15FloatRoundStyleE2ESJ_EENS1_15EpilogueDefaultEEEEEvvEEEEvNT_6ParamsE --------------------------
	.section	.text._ZN7cutlass13device_kernelINS_4gemm6kernel13GemmUniversalIN4cute5tupleIJiiiiEEENS1_10collective13CollectiveMmaINS1_34MainloopSm90TmaGmmaWarpSpecializedILi5ENS5_IJNS4_1CILi1EEESB_SB_EEENS1_35KernelTmaWarpSpecializedCooperativeEEENS5_IJNSA_ILi128EEENSA_ILi192EEENSA_ILi64EEEEEENS_6half_tENS5_IJSB_llEEESJ_SK_NS4_8TiledMMAINS4_8MMA_AtomIJNS4_4SM904GMMA26MMA_64x192x16_F32F16F16_SSILNSO_5MajorE1ELSQ_1ELNSO_7ScaleInE1ELSR_1EEEEEENS4_6LayoutINS5_IJNSA_ILi2EEESB_SB_EEENS5_IJSB_NSA_ILi0EEESX_EEEEENS5_IJNS4_10UnderscoreES10_S10_EEEEENS4_13SM90_TMA_LOADENS4_14ComposedLayoutINS4_7SwizzleILi3ELi4ELi3EEENS4_18smem_ptr_flag_bitsILi16EEENSU_INS5_IJSH_NSA_ILi8EEEEEENS5_IJSB_SH_EEEEEEEvNS4_8identityES13_S1D_vS1E_EENS_8epilogue10collective6detail29Sm90TmaWarpSpecializedAdapterINS1H_15DefaultEpilogueISJ_NS5_IJlSB_lEEES1L_NS1G_6thread17LinearCombinationISJ_Li1EffLNS1M_9ScaleType4KindE0ELNS_15FloatRoundStyleE2ESJ_EENS1_15EpilogueDefaultEEEEEvvEEEEvNT_6ParamsE,"ax",@progbits
	.align	128
.text._ZN7cutlass13device_kernelINS_4gemm6kernel13GemmUniversalIN4cute5tupleIJiiiiEEENS1_10collective13CollectiveMmaINS1_34MainloopSm90TmaGmmaWarpSpecializedILi5ENS5_IJNS4_1CILi1EEESB_SB_EEENS1_35KernelTmaWarpSpecializedCooperativeEEENS5_IJNSA_ILi128EEENSA_ILi192EEENSA_ILi64EEEEEENS_6half_tENS5_IJSB_llEEESJ_SK_NS4_8TiledMMAINS4_8MMA_AtomIJNS4_4SM904GMMA26MMA_64x192x16_F32F16F16_SSILNSO_5MajorE1ELSQ_1ELNSO_7ScaleInE1ELSR_1EEEEEENS4_6LayoutINS5_IJNSA_ILi2EEESB_SB_EEENS5_IJSB_NSA_ILi0EEESX_EEEEENS5_IJNS4_10UnderscoreES10_S10_EEEEENS4_13SM90_TMA_LOADENS4_14ComposedLayoutINS4_7SwizzleILi3ELi4ELi3EEENS4_18smem_ptr_flag_bitsILi16EEENSU_INS5_IJSH_NSA_ILi8EEEEEENS5_IJSB_SH_EEEEEEEvNS4_8identityES13_S1D_vS1E_EENS_8epilogue10collective6detail29Sm90TmaWarpSpecializedAdapterINS1H_15DefaultEpilogueISJ_NS5_IJlSB_lEEES1L_NS1G_6thread17LinearCombinationISJ_Li1EffLNS1M_9ScaleType4KindE0ELNS_15FloatRoundStyleE2ESJ_EENS1_15EpilogueDefaultEEEEEvvEEEEvNT_6ParamsE:
        .type           _ZN7cutlass13device_kernelINS_4gemm6kernel13GemmUniversalIN4cute5tupleIJiiiiEEENS1_10collective13CollectiveMmaINS1_34MainloopSm90TmaGmmaWarpSpecializedILi5ENS5_IJNS4_1CILi1EEESB_SB_EEENS1_35KernelTmaWarpSpecializedCooperativeEEENS5_IJNSA_ILi128EEENSA_ILi192EEENSA_ILi64EEEEEENS_6half_tENS5_IJSB_llEEESJ_SK_NS4_8TiledMMAINS4_8MMA_AtomIJNS4_4SM904GMMA26MMA_64x192x16_F32F16F16_SSILNSO_5MajorE1ELSQ_1ELNSO_7ScaleInE1ELSR_1EEEEEENS4_6LayoutINS5_IJNSA_ILi2EEESB_SB_EEENS5_IJSB_NSA_ILi0EEESX_EEEEENS5_IJNS4_10UnderscoreES10_S10_EEEEENS4_13SM90_TMA_LOADENS4_14ComposedLayoutINS4_7SwizzleILi3ELi4ELi3EEENS4_18smem_ptr_flag_bitsILi16EEENSU_INS5_IJSH_NSA_ILi8EEEEEENS5_IJSB_SH_EEEEEEEvNS4_8identityES13_S1D_vS1E_EENS_8epilogue10collective6detail29Sm90TmaWarpSpecializedAdapterINS1H_15DefaultEpilogueISJ_NS5_IJlSB_lEEES1L_NS1G_6thread17LinearCombinationISJ_Li1EffLNS1M_9ScaleType4KindE0ELNS_15FloatRoundStyleE2ESJ_EENS1_15EpilogueDefaultEEEEEvvEEEEvNT_6ParamsE,@function
        .size           _ZN7cutlass13device_kernelINS_4gemm6kernel13GemmUniversalIN4cute5tupleIJiiiiEEENS1_10collective13CollectiveMmaINS1_34MainloopSm90TmaGmmaWarpSpecializedILi5ENS5_IJNS4_1CILi1EEESB_SB_EEENS1_35KernelTmaWarpSpecializedCooperativeEEENS5_IJNSA_ILi128EEENSA_ILi192EEENSA_ILi64EEEEEENS_6half_tENS5_IJSB_llEEESJ_SK_NS4_8TiledMMAINS4_8MMA_AtomIJNS4_4SM904GMMA26MMA_64x192x16_F32F16F16_SSILNSO_5MajorE1ELSQ_1ELNSO_7ScaleInE1ELSR_1EEEEEENS4_6LayoutINS5_IJNSA_ILi2EEESB_SB_EEENS5_IJSB_NSA_ILi0EEESX_EEEEENS5_IJNS4_10UnderscoreES10_S10_EEEEENS4_13SM90_TMA_LOADENS4_14ComposedLayoutINS4_7SwizzleILi3ELi4ELi3EEENS4_18smem_ptr_flag_bitsILi16EEENSU_INS5_IJSH_NSA_ILi8EEEEEENS5_IJSB_SH_EEEEEEEvNS4_8identityES13_S1D_vS1E_EENS_8epilogue10collective6detail29Sm90TmaWarpSpecializedAdapterINS1H_15DefaultEpilogueISJ_NS5_IJlSB_lEEES1L_NS1G_6thread17LinearCombinationISJ_Li1EffLNS1M_9ScaleType4KindE0ELNS_15FloatRoundStyleE2ESJ_EENS1_15EpilogueDefaultEEEEEvvEEEEvNT_6ParamsE,(.L_x_260 - _ZN7cutlass13device_kernelINS_4gemm6kernel13GemmUniversalIN4cute5tupleIJiiiiEEENS1_10collective13CollectiveMmaINS1_34MainloopSm90TmaGmmaWarpSpecializedILi5ENS5_IJNS4_1CILi1EEESB_SB_EEENS1_35KernelTmaWarpSpecializedCooperativeEEENS5_IJNSA_ILi128EEENSA_ILi192EEENSA_ILi64EEEEEENS_6half_tENS5_IJSB_llEEESJ_SK_NS4_8TiledMMAINS4_8MMA_AtomIJNS4_4SM904GMMA26MMA_64x192x16_F32F16F16_SSILNSO_5MajorE1ELSQ_1ELNSO_7ScaleInE1ELSR_1EEEEEENS4_6LayoutINS5_IJNSA_ILi2EEESB_SB_EEENS5_IJSB_NSA_ILi0EEESX_EEEEENS5_IJNS4_10UnderscoreES10_S10_EEEEENS4_13SM90_TMA_LOADENS4_14ComposedLayoutINS4_7SwizzleILi3ELi4ELi3EEENS4_18smem_ptr_flag_bitsILi16EEENSU_INS5_IJSH_NSA_ILi8EEEEEENS5_IJSB_SH_EEEEEEEvNS4_8identityES13_S1D_vS1E_EENS_8epilogue10collective6detail29Sm90TmaWarpSpecializedAdapterINS1H_15DefaultEpilogueISJ_NS5_IJlSB_lEEES1L_NS1G_6thread17LinearCombinationISJ_Li1EffLNS1M_9ScaleType4KindE0ELNS_15FloatRoundStyleE2ESJ_EENS1_15EpilogueDefaultEEEEEvvEEEEvNT_6ParamsE)
        .other          _ZN7cutlass13device_kernelINS_4gemm6kernel13GemmUniversalIN4cute5tupleIJiiiiEEENS1_10collective13CollectiveMmaINS1_34MainloopSm90TmaGmmaWarpSpecializedILi5ENS5_IJNS4_1CILi1EEESB_SB_EEENS1_35KernelTmaWarpSpecializedCooperativeEEENS5_IJNSA_ILi128EEENSA_ILi192EEENSA_ILi64EEEEEENS_6half_tENS5_IJSB_llEEESJ_SK_NS4_8TiledMMAINS4_8MMA_AtomIJNS4_4SM904GMMA26MMA_64x192x16_F32F16F16_SSILNSO_5MajorE1ELSQ_1ELNSO_7ScaleInE1ELSR_1EEEEEENS4_6LayoutINS5_IJNSA_ILi2EEESB_SB_EEENS5_IJSB_NSA_ILi0EEESX_EEEEENS5_IJNS4_10UnderscoreES10_S10_EEEEENS4_13SM90_TMA_LOADENS4_14ComposedLayoutINS4_7SwizzleILi3ELi4ELi3EEENS4_18smem_ptr_flag_bitsILi16EEENSU_INS5_IJSH_NSA_ILi8EEEEEENS5_IJSB_SH_EEEEEEEvNS4_8identityES13_S1D_vS1E_EENS_8epilogue10collective6detail29Sm90TmaWarpSpecializedAdapterINS1H_15DefaultEpilogueISJ_NS5_IJlSB_lEEES1L_NS1G_6thread17LinearCombinationISJ_Li1EffLNS1M_9ScaleType4KindE0ELNS_15FloatRoundStyleE2ESJ_EENS1_15EpilogueDefaultEEEEEvvEEEEvNT_6ParamsE,@"STO_CUDA_ENTRY STV_DEFAULT"
_ZN7cutlass13device_kernelINS_4gemm6kernel13GemmUniversalIN4cute5tupleIJiiiiEEENS1_10collective13CollectiveMmaINS1_34MainloopSm90TmaGmmaWarpSpecializedILi5ENS5_IJNS4_1CILi1EEESB_SB_EEENS1_35KernelTmaWarpSpecializedCooperativeEEENS5_IJNSA_ILi128EEENSA_ILi192EEENSA_ILi64EEEEEENS_6half_tENS5_IJSB_llEEESJ_SK_NS4_8TiledMMAINS4_8MMA_AtomIJNS4_4SM904GMMA26MMA_64x192x16_F32F16F16_SSILNSO_5MajorE1ELSQ_1ELNSO_7ScaleInE1ELSR_1EEEEEENS4_6LayoutINS5_IJNSA_ILi2EEESB_SB_EEENS5_IJSB_NSA_ILi0EEESX_EEEEENS5_IJNS4_10UnderscoreES10_S10_EEEEENS4_13SM90_TMA_LOADENS4_14ComposedLayoutINS4_7SwizzleILi3ELi4ELi3EEENS4_18smem_ptr_flag_bitsILi16EEENSU_INS5_IJSH_NSA_ILi8EEEEEENS5_IJSB_SH_EEEEEEEvNS4_8identityES13_S1D_vS1E_EENS_8epilogue10collective6detail29Sm90TmaWarpSpecializedAdapterINS1H_15DefaultEpilogueISJ_NS5_IJlSB_lEEES1L_NS1G_6thread17LinearCombinationISJ_Li1EffLNS1M_9ScaleType4KindE0ELNS_15FloatRoundStyleE2ESJ_EENS1_15EpilogueDefaultEEEEEvvEEEEvNT_6ParamsE:
[----:B------:R-:W0:Y:S01]  /*0000*/  LDC R1, c[0x0][0x28] ;  /* 0x00000a00ff017b82 */ /* 0x000e220000000800 */
[----:B------:R-:W1:Y:S01]  /*0010*/  S2R R3, SR_TID.X ;  /* 0x0000000000037919 */ /* 0x000e620000002100 */
[----:B------:R-:W-:Y:S01]  /*0020*/  ELECT P0, URZ, PT ;  /* 0x00000000003f782f */ /* 0x000fe20003800000 */
[----:B------:R-:W-:Y:S01]  /*0030*/  BSSY B0, `(.L_x_0) ;  /* 0x000000f000007945 */ /* 0x000fe20003800000 */
[--C-:B-1----:R-:W-:Y:S02]  /*0040*/  SHF.R.U32.HI R0, RZ, 0x5, R3.reuse ;  /* 0x00000005ff007819 */ /* 0x102fe40000011603 */
[----:B------:R-:W-:-:S03]  /*0050*/  SHF.R.U32.HI R14, RZ, 0x7, R3 ;  /* 0x00000007ff0e7819 */ /* 0x000fc60000011603 */
[----:B------:R-:W1:Y:S04]  /*0060*/  SHFL.IDX PT, R4, R0, RZ, 0x1f ;  /* 0x00001fff00047589 */ /* 0x000e6800000e0000 */
[----:B------:R2:W3:Y:S01]  /*0070*/  SHFL.IDX PT, R10, R14, RZ, 0x1f ;  /* 0x00001fff0e0a7589 */ /* 0x0004e200000e0000 */
[----:B-1----:R-:W-:-:S13]  /*0080*/  ISETP.NE.OR P0, PT, R4, RZ, !P0 ;  /* 0x000000ff0400720c */ /* 0x002fda0004705670 */
[----:B0-23--:R-:W-:Y:S05]  /*0090*/  @P0 BRA `(.L_x_1) ;  /* 0x0000000000200947 */ /* 0x00dfea0003800000 */
[----:B------:R-:W-:Y:S02]  /*00a0*/  ULDC.64 UR4, c[0x0][0x198] ;  /* 0x0000660000047ab9 */ /* 0x000fe40000000a00 */
[----:B------:R-:W-:Y:S02]  /*00b0*/  UIADD3 UR6, UP0, UR4, 0xf0, URZ ;  /* 0x000000f004067890 */ /* 0x000fe4000ff1e03f */
[----:B------:R-:W-:Y:S02]  /*00c0*/  UIADD3 UR4, UP1, UR4, 0x1f0, URZ ;  /* 0x000001f004047890 */ /* 0x000fe4000ff3e03f */
[----:B------:R-:W-:Y:S02]  /*00d0*/  UIADD3.X UR7, URZ, UR5, URZ, UP0, !UPT ;  /* 0x000000053f077290 */ /* 0x000fe400087fe43f */
[----:B------:R-:W-:-:S07]  /*00e0*/  UIADD3.X UR5, URZ, UR5, URZ, UP1, !UPT ;  /* 0x000000053f057290 */ /* 0x000fce0008ffe43f */
[----:B------:R0:W-:Y:S02]  /*00f0*/  UTMACCTL.PF [UR6] ;  /* 0x00000000060079b9 */ /* 0x0001e40008040000 */
[----:B------:R0:W-:Y:S02]  /*0100*/  UTMACCTL.PF [UR4] ;  /* 0x00000000040079b9 */ /* 0x0001e40008040000 */
[----:B0-----:R-:W-:Y:S01]  /*0110*/  NOP ;  /* 0x0000000000007918 */ /* 0x001fe20000000000 */
.L_x_1:
[----:B------:R-:W-:Y:S05]  /*0120*/  BSYNC B0 ;  /* 0x0000000000007941 */ /* 0x000fea0003800000 */
.L_x_0:
[----:B------:R-:W0:Y:S02]  /*0130*/  SHFL.IDX PT, R2, R0, RZ, 0x1f ;  /* 0x00001fff00027589 */ /* 0x000e2400000e0000 */
[----:B0-----:R-:W-:-:S13]  /*0140*/  ISETP.NE.AND P0, PT, R2, RZ, PT ;  /* 0x000000ff0200720c */ /* 0x001fda0003f05270 */
[----:B------:R-:W-:Y:S05]  /*0150*/  @P0 BRA `(.L_x_2) ;  /* 0x0000000000600947 */ /* 0x000fea0003800000 */
[----:B------:R-:W0:Y:S01]  /*0160*/  S2UR UR8, SR_CgaCtaId ;  /* 0x00000000000879c3 */ /* 0x000e220000008800 */
[----:B------:R-:W-:Y:S01]  /*0170*/  UMOV UR4, 0x400 ;  /* 0x0000040000047882 */ /* 0x000fe20000000000 */
[----:B------:R-:W-:Y:S01]  /*0180*/  UMOV UR5, 0x1 ;  /* 0x0000000100057882 */ /* 0x000fe20000000000 */
[----:B------:R-:W-:Y:S01]  /*0190*/  UMOV UR6, 0x100 ;  /* 0x0000010000067882 */ /* 0x000fe20000000000 */
[----:B------:R-:W-:Y:S01]  /*01a0*/  ELECT P0, URZ, PT ;  /* 0x00000000003f782f */ /* 0x000fe20003800000 */
[----:B------:R-:W-:-:S04]  /*01b0*/  UIADD3 UR6, -UR6, 0x100000, URZ ;  /* 0x0010000006067890 */ /* 0x000fc8000fffe13f */
[----:B------:R-:W-:Y:S02]  /*01c0*/  USHF.L.U32 UR7, UR6, 0xb, URZ ;  /* 0x0000000b06077899 */ /* 0x000fe4000800063f */
[----:B------:R-:W-:Y:S02]  /*01d0*/  USHF.L.U32 UR6, UR6, 0x1, URZ ;  /* 0x0000000106067899 */ /* 0x000fe4000800063f */
[----:B0-----:R-:W-:Y:S02]  /*01e0*/  ULEA UR8, UR8, UR4, 0x18 ;  /* 0x0000000408087291 */ /* 0x001fe4000f8ec03f */
[----:B------:R-:W-:-:S04]  /*01f0*/  UIADD3 UR4, -UR5, 0x100000, URZ ;  /* 0x0010000005047890 */ /* 0x000fc8000fffe13f */
[----:B------:R-:W-:Y:S02]  /*0200*/  USHF.L.U32 UR5, UR4, 0xb, URZ ;  /* 0x0000000b04057899 */ /* 0x000fe4000800063f */
[----:B------:R-:W-:Y:S01]  /*0210*/  USHF.L.U32 UR4, UR4, 0x1, URZ ;  /* 0x0000000104047899 */ /* 0x000fe2000800063f */
[----:B------:R-:W0:Y:S11]  /*0220*/  FENCE.VIEW.ASYNC.S ;  /* 0x00000000000073c6 */ /* 0x000e360000000000 */
[----:B0-----:R0:W1:Y:S01]  /*0230*/  SYNCS.EXCH.64 URZ, [UR8], UR4 ;  /* 0x00000004083f75b2 */ /* 0x0010620008000100 */
[----:B------:R0:W2:Y:S01]  /*0240*/  SYNCS.EXCH.64 URZ, [UR8+0x28], UR6 ;  /* 0x00002806083f75b2 */ /* 0x0000a20008000100 */
[----:B------:R0:W3:Y:S01]  /*0250*/  SYNCS.EXCH.64 URZ, [UR8+0x8], UR4 ;  /* 0x00000804083f75b2 */ /* 0x0000e20008000100 */
[----:B------:R0:W4:Y:S01]  /*0260*/  SYNCS.EXCH.64 URZ, [UR8+0x30], UR6 ;  /* 0x00003006083f75b2 */ /* 0x0001220008000100 */
[----:B------:R0:W0:Y:S01]  /*0270*/  SYNCS.EXCH.64 URZ, [UR8+0x10], UR4 ;  /* 0x00001004083f75b2 */ /* 0x0000220008000100 */
[----:B------:R0:W0:Y:S01]  /*0280*/  SYNCS.EXCH.64 URZ, [UR8+0x38], UR6 ;  /* 0x00003806083f75b2 */ /* 0x0000220008000100 */
[----:B------:R0:W0:Y:S01]  /*0290*/  SYNCS.EXCH.64 URZ, [UR8+0x18], UR4 ;  /* 0x00001804083f75b2 */ /* 0x0000220008000100 */
[----:B------:R0:W0:Y:S01]  /*02a0*/  SYNCS.EXCH.64 URZ, [UR8+0x40], UR6 ;  /* 0x00004006083f75b2 */ /* 0x0000220008000100 */
[----:B------:R0:W0:Y:S01]  /*02b0*/  SYNCS.EXCH.64 URZ, [UR8+0x20], UR4 ;  /* 0x00002004083f75b2 */ /* 0x0000220008000100 */
[----:B------:R0:W0:Y:S01]  /*02c0*/  SYNCS.EXCH.64 URZ, [UR8+0x48], UR6 ;  /* 0x00004806083f75b2 */ /* 0x0000220008000100 */
[----:B------:R-:W-:Y:S01]  /*02d0*/  NOP ;  /* 0x0000000000007918 */ /* 0x000fe20000000000 */
.L_x_2:
[----:B------:R-:W5:Y:S01]  /*02e0*/  SHFL.IDX PT, R0, R0, RZ, 0x1f ;  /* 0x00001fff00007589 */ /* 0x000f6200000e0000 */
[----:B------:R-:W-:Y:S01]  /*02f0*/  ELECT P0, URZ, PT ;  /* 0x00000000003f782f */ /* 0x000fe20003800000 */
[----:B------:R-:W1:Y:S01]  /*0300*/  LDC R2, c[0x0][0x65c] ;  /* 0x00019700ff027b82 */ /* 0x000e620000000800 */
[----:B------:R-:W-:Y:S01]  /*0310*/  SHF.R.S32.HI R7, RZ, 0x1f, R4 ;  /* 0x0000001fff077819 */ /* 0x000fe20000011404 */
[----:B------:R-:W2:Y:S01]  /*0320*/  S2R R5, SR_CTAID.Y ;  /* 0x0000000000057919 */ /* 0x000ea20000002600 */
[----:B0-----:R-:W-:Y:S01]  /*0330*/  UMOV UR4, 0x20 ;  /* 0x0000002000047882 */ /* 0x001fe20000000000 */
[----:B------:R-:W-:Y:S01]  /*0340*/  NOP ;  /* 0x0000000000007918 */ /* 0x000fe20000000000 */
[----:B------:R-:W-:Y:S01]  /*0350*/  LEA.HI R7, R7, R4, RZ, 0x2 ;  /* 0x0000000407077211 */ /* 0x000fe200078f10ff */
[----:B------:R-:W0:Y:S01]  /*0360*/  S2R R6, SR_CTAID.X ;  /* 0x0000000000067919 */ /* 0x000e220000002500 */
[----:B------:R-:W-:Y:S01]  /*0370*/  ISETP.NE.AND P2, PT, R10, RZ, PT ;  /* 0x000000ff0a00720c */ /* 0x000fe20003f45270 */
[----:B------:R-:W-:Y:S01]  /*0380*/  NOP ;  /* 0x0000000000007918 */ /* 0x000fe20000000000 */
[----:B------:R-:W-:-:S02]  /*0390*/  LOP3.LUT R7, R7, 0xfffffffc, RZ, 0xc0, !PT ;  /* 0xfffffffc07077812 */ /* 0x000fc400078ec0ff */
[----:B-----5:R-:W-:Y:S02]  /*03a0*/  ISETP.NE.OR P0, PT, R0, RZ, !P0 ;  /* 0x000000ff0000720c */ /* 0x020fe40004705670 */
[----:B-1----:R-:W-:-:S04]  /*03b0*/  ISETP.NE.AND P3, PT, R2, 0x1, PT ;  /* 0x000000010200780c */ /* 0x002fc80003f65270 */
[----:B------:R-:W-:Y:S01]  /*03c0*/  P2R R0, PR, RZ, 0x8 ;  /* 0x00000008ff007803 */ /* 0x000fe20000000000 */
[----:B------:R-:W-:Y:S01]  /*03d0*/  IMAD.IADD R0, R4, 0x1, -R7 ;  /* 0x0000000104007824 */ /* 0x000fe200078e0a07 */
[----:B------:R-:W-:Y:S01]  /*03e0*/  LOP3.LUT R4, R3, 0x7f, RZ, 0xc0, !PT ;  /* 0x0000007f03047812 */ /* 0x000fe200078ec0ff */
[----:B------:R-:W-:-:S03]  /*03f0*/  IMAD.MOV.U32 R7, RZ, RZ, RZ ;  /* 0x000000ffff077224 */ /* 0x000fc600078e00ff */
[----:B------:R-:W-:Y:S01]  /*0400*/  ISETP.NE.AND P1, PT, R0, 0x3, PT ;  /* 0x000000030000780c */ /* 0x000fe20003f25270 */
[----:B------:R-:W-:Y:S01]  /*0410*/  VOTEU.ALL UP0, P0 ;  /* 0x00000000003f7886 */ /* 0x000fe20000000000 */
[----:B------:R-:W-:Y:S01]  /*0420*/  VOTEU.ALL UP1, P0 ;  /* 0x00000000003f7886 */ /* 0x000fe20000020000 */
[----:B------:R-:W0:Y:S01]  /*0430*/  @P3 LDC R17, c[0x0][0x10] ;  /* 0x00000400ff113b82 */ /* 0x000e220000000800 */
[----:B--2---:R-:W-:Y:S02]  /*0440*/  @P3 IMAD.MOV.U32 R8, RZ, RZ, R5 ;  /* 0x000000ffff083224 */ /* 0x004fe400078e0005 */
[----:B------:R-:W-:Y:S01]  /*0450*/  @!UP0 UMOV UR6, 0x400 ;  /* 0x0000040000068882 */ /* 0x000fe20000000000 */
[----:B------:R-:W-:-:S04]  /*0460*/  @!UP0 UIADD3 UR4, -UR4, 0x100000, URZ ;  /* 0x0010000004048890 */ /* 0x000fc8000fffe13f */
[----:B------:R-:W-:Y:S02]  /*0470*/  @!UP0 USHF.L.U32 UR5, UR4, 0xb, URZ ;  /* 0x0000000b04058899 */ /* 0x000fe4000800063f */
[----:B------:R-:W-:Y:S01]  /*0480*/  @!UP0 USHF.L.U32 UR4, UR4, 0x1, URZ ;  /* 0x0000000104048899 */ /* 0x000fe2000800063f */
[----:B------:R-:W-:Y:S01]  /*0490*/  @P3 IMAD.MOV.U32 R9, RZ, RZ, RZ ;  /* 0x000000ffff093224 */ /* 0x000fe200078e00ff */
[----:B------:R-:W1:Y:S08]  /*04a0*/  @!UP0 S2UR UR7, SR_CgaCtaId ;  /* 0x00000000000789c3 */ /* 0x000e700000008800 */
[----:B------:R-:W2:Y:S01]  /*04b0*/  @!P3 LDC R11, c[0x0][0xc] ;  /* 0x00000300ff0bbb82 */ /* 0x000ea20000000800 */
[----:B0-----:R-:W-:Y:S01]  /*04c0*/  @P3 IMAD.WIDE.U32 R16, R6, R17, R8 ;  /* 0x0000001106103225 */ /* 0x001fe200078e0008 */
[----:B-1----:R-:W-:Y:S01]  /*04d0*/  @!UP0 ULEA UR8, UR7, UR6, 0x18 ;  /* 0x0000000607088291 */ /* 0x002fe2000f8ec03f */
[----:B------:R-:W-:-:S02]  /*04e0*/  VOTEU.ALL UP0, P0 ;  /* 0x00000000003f7886 */ /* 0x000fc40000000000 */
[----:B------:R-:W-:Y:S01]  /*04f0*/  ULDC UR6, c[0x0][0xc] ;  /* 0x0000030000067ab9 */ /* 0x000fe20000000800 */
[----:B------:R-:W-:Y:S01]  /*0500*/  ISETP.EQ.OR P0, PT, R0, RZ, !P1 ;  /* 0x000000ff0000720c */ /* 0x000fe20004f02670 */
[----:B------:R-:W-:-:S03]  /*0510*/  ULDC UR7, c[0x0][0x10] ;  /* 0x0000040000077ab9 */ /* 0x000fc60000000800 */
[C---:B------:R-:W-:Y:S01]  /*0520*/  ISETP.EQ.AND P0, PT, R10.reuse, RZ, P0 ;  /* 0x000000ff0a00720c */ /* 0x040fe20000702270 */
[----:B------:R-:W-:Y:S02]  /*0530*/  VIADD R10, R10, 0xffffffff ;  /* 0xffffffff0a0a7836 */ /* 0x000fe40000000000 */
[----:B--2---:R-:W-:Y:S01]  /*0540*/  @!P3 IMAD.WIDE.U32 R8, R11, R5, R6 ;  /* 0x000000050b08b225 */ /* 0x004fe200078e0006 */
[----:B------:R-:W0:Y:S02]  /*0550*/  FENCE.VIEW.ASYNC.S ;  /* 0x00000000000073c6 */ /* 0x000e240000000000 */
[----:B0-----:R-:W3:Y:S01]  /*0560*/  @!UP0 SYNCS.EXCH.64 URZ, [UR8+0x60], UR4 ;  /* 0x00006004083f85b2 */ /* 0x001ee20008000100 */
[----:B------:R-:W-:Y:S01]  /*0570*/  SEL R18, RZ, 0x1, !P0 ;  /* 0x00000001ff127807 */ /* 0x000fe20004000000 */
[----:B------:R-:W-:Y:S01]  /*0580*/  @P3 IMAD.MOV.U32 R11, RZ, RZ, RZ ;  /* 0x000000ffff0b3224 */ /* 0x000fe200078e00ff */
[----:B------:R-:W-:Y:S01]  /*0590*/  ISETP.GE.U32.AND P1, PT, R10, 0x2, PT ;  /* 0x000000020a00780c */ /* 0x000fe20003f26070 */
[----:B------:R-:W-:-:S02]  /*05a0*/  @!P3 IMAD.MOV.U32 R16, RZ, RZ, R8 ;  /* 0x000000ffff10b224 */ /* 0x000fc400078e0008 */
[----:B------:R-:W-:Y:S01]  /*05b0*/  @P3 IMAD.IADD R17, R17, 0x1, R11 ;  /* 0x0000000111113824 */ /* 0x000fe200078e020b */
[----:B------:R-:W-:Y:S01]  /*05c0*/  SEL R18, R18, 0x2, P1 ;  /* 0x0000000212127807 */ /* 0x000fe20000800000 */
[----:B------:R-:W-:Y:S01]  /*05d0*/  @!P3 IMAD.MOV.U32 R17, RZ, RZ, R9 ;  /* 0x000000ffff11b224 */ /* 0x000fe200078e0009 */
[----:B------:R0:W3:Y:S01]  /*05e0*/  @!UP1 SYNCS.EXCH.64 URZ, [UR8+0x68], UR4 ;  /* 0x00006804083f95b2 */ /* 0x0000e20008000100 */
[----:B------:R-:W-:Y:S01]  /*05f0*/  NOP ;  /* 0x0000000000007918 */ /* 0x000fe20000000000 */
[----:B0-----:R-:W-:-:S03]  /*0600*/  UIMAD.WIDE.U32 UR4, UR6, UR7, URZ ;  /* 0x00000007060472a5 */ /* 0x001fc6000f8e003f */
[----:B------:R-:W-:Y:S02]  /*0610*/  ULDC UR6, c[0x0][0x14] ;  /* 0x0000050000067ab9 */ /* 0x000fe40000000800 */
[----:B------:R-:W-:Y:S02]  /*0620*/  UIMAD.WIDE.U32 UR36, UR4, UR6, URZ ;  /* 0x00000006042472a5 */ /* 0x000fe4000f8e003f */
[----:B------:R-:W-:-:S04]  /*0630*/  UIMAD UR42, UR5, UR6, URZ ;  /* 0x00000006052a72a4 */ /* 0x000fc8000f8e023f */
[----:B------:R-:W-:Y:S01]  /*0640*/  UIADD3 UR42, UR37, UR42, URZ ;  /* 0x0000002a252a7290 */ /* 0x000fe2000fffe03f */
[----:B---34-:R-:W-:Y:S06]  /*0650*/  BAR.SYNC.DEFER_BLOCKING 0x0 ;  /* 0x0000000000007b1d */ /* 0x018fec0000010000 */
[----:B------:R-:W-:Y:S05]  /*0660*/  @!P2 BRA `(.L_x_3) ;  /* 0x0000007800dca947 */ /* 0x000fea0003800000 */
[----:B------:R-:W-:-:S13]  /*0670*/  ISETP.GT.U32.AND P0, PT, R10, 0x1, PT ;  /* 0x000000010a00780c */ /* 0x000fda0003f04070 */
[----:B------:R-:W-:Y:S05]  /*0680*/  @P0 EXIT ;  /* 0x000000000000094d */ /* 0x000fea0003800000 */
[----:B------:R-:W-:Y:S01]  /*0690*/  ULDC.64 UR4, c[0x0][0x650] ;  /* 0x0001940000047ab9 */ /* 0x000fe20000000a00 */
[----:B------:R-:W-:Y:S01]  /*06a0*/  PRMT R0, RZ, 0x7610, R0 ;  /* 0x00007610ff007816 */ /* 0x000fe20000000000 */
[----:B------:R-:W-:Y:S01]  /*06b0*/  IMAD.MOV.U32 R131, RZ, RZ, -0x1 ;  /* 0xffffffffff837424 */ /* 0x000fe200078e00ff */
[----:B------:R-:W-:Y:S01]  /*06c0*/  ISETP.GE.U32.AND P0, PT, R16, UR4, PT ;  /* 0x0000000410007c0c */ /* 0x000fe2000bf06070 */
[----:B------:R-:W-:Y:S02]  /*06d0*/  IMAD.MOV.U32 R130, RZ, RZ, -0x1 ;  /* 0xffffffffff827424 */ /* 0x000fe400078e00ff */
[----:B------:R-:W-:Y:S01]  /*06e0*/  IMAD.MOV.U32 R19, RZ, RZ, -0x1 ;  /* 0xffffffffff137424 */ /* 0x000fe200078e00ff */
[----:B------:R-:W-:-:S13]  /*06f0*/  ISETP.GE.U32.AND.EX P0, PT, R17, UR5, PT, P0 ;  /* 0x0000000511007c0c */ /* 0x000fda000bf06100 */
[----:B------:R-:W-:Y:S05]  /*0700*/  @P0 BRA `(.L_x_4) ;  /* 0x0000000400580947 */ /* 0x000fea0003800000 */
[----:B------:R-:W0:Y:S01]  /*0710*/  LDC.64 R20, c[0x0][0x628] ;  /* 0x00018a00ff147b82 */ /* 0x000e220000000a00 */
[----:B------:R-:W-:Y:S02]  /*0720*/  IMAD.MOV.U32 R8, RZ, RZ, R16 ;  /* 0x000000ffff087224 */ /* 0x000fe400078e0010 */
[----:B------:R-:W-:-:S05]  /*0730*/  IMAD.MOV.U32 R9, RZ, RZ, R17 ;  /* 0x000000ffff097224 */ /* 0x000fca00078e0011 */
[----:B------:R-:W1:Y:S08]  /*0740*/  LDC R0, c[0x0][0x630] ;  /* 0x00018c00ff007b82 */ /* 0x000e700000000800 */
[----:B------:R-:W2:Y:S01]  /*0750*/  LDC.64 R22, c[0x0][0x620] ;  /* 0x00018800ff167b82 */ /* 0x000ea20000000a00 */
[----:B0-----:R-:W-:-:S04]  /*0760*/  ISETP.NE.U32.AND P0, PT, R20, RZ, PT ;  /* 0x000000ff1400720c */ /* 0x001fc80003f05070 */
[----:B------:R-:W-:-:S13]  /*0770*/  ISETP.NE.AND.EX P0, PT, R21, RZ, PT, P0 ;  /* 0x000000ff1500720c */ /* 0x000fda0003f05300 */
[----:B-12---:R-:W-:Y:S05]  /*0780*/  @!P0 BRA `(.L_x_5) ;  /* 0x0000000000288947 */ /* 0x006fea0003800000 */
[----:B------:R-:W0:Y:S02]  /*0790*/  LDC R13, c[0x0][0x634] ;  /* 0x00018d00ff0d7b82 */ /* 0x000e240000000800 */
[----:B0-----:R-:W-:-:S05]  /*07a0*/  IADD3 R13, P0, R16, R13, RZ ;  /* 0x0000000d100d7210 */ /* 0x001fca0007f1e0ff */
[----:B------:R-:W-:-:S04]  /*07b0*/  IMAD.X R15, RZ, RZ, R17, P0 ;  /* 0x000000ffff0f7224 */ /* 0x000fc800000e0611 */
[----:B------:R-:W-:-:S04]  /*07c0*/  IMAD.WIDE.U32 R8, R15, R20, RZ ;  /* 0x000000140f087225 */ /* 0x000fc800078e00ff */
[----:B------:R-:W-:-:S04]  /*07d0*/  IMAD.WIDE.U32 R10, P0, R13, R21, R8 ;  /* 0x000000150d0a7225 */ /* 0x000fc80007800008 */
[----:B------:R-:W-:-:S04]  /*07e0*/  IMAD.WIDE.U32 R8, R13, R20, RZ ;  /* 0x000000140d087225 */ /* 0x000fc800078e00ff */
[----:B------:R-:W-:Y:S01]  /*07f0*/  IMAD.X R13, RZ, RZ, RZ, P0 ;  /* 0x000000ffff0d7224 */ /* 0x000fe200000e06ff */
[----:B------:R-:W-:Y:S01]  /*0800*/  IADD3 RZ, P0, R9, R10, RZ ;  /* 0x0000000a09ff7210 */ /* 0x000fe20007f1e0ff */
[----:B------:R-:W-:-:S04]  /*0810*/  IMAD.MOV.U32 R12, RZ, RZ, R11 ;  /* 0x000000ffff0c7224 */ /* 0x000fc800078e000b */
[----:B------:R-:W-:-:S08]  /*0820*/  IMAD.WIDE.U32.X R8, R15, R21, R12, P0 ;  /* 0x000000150f087225 */ /* 0x000fd000000e040c */
.L_x_5:
[-CC-:B------:R-:W-:Y:S01]  /*0830*/  SHF.R.U64 R25, R8, R0.reuse, R9.reuse ;  /* 0x0000000008197219 */ /* 0x180fe20000001209 */
[----:B------:R-:W0:Y:S01]  /*0840*/  LDC R12, c[0x0][0x618] ;  /* 0x00018600ff0c7b82 */ /* 0x000e220000000800 */
[----:B------:R-:W-:Y:S01]  /*0850*/  SHF.R.U32.HI R7, RZ, R0, R9 ;  /* 0x00000000ff077219 */ /* 0x000fe20000011609 */
[----:B------:R-:W-:Y:S01]  /*0860*/  ULDC UR4, c[0x0][0x150] ;  /* 0x0000540000047ab9 */ /* 0x000fe20000000800 */
[----:B------:R-:W-:Y:S02]  /*0870*/  IADD3 R11, P0, RZ, -R25, RZ ;  /* 0x80000019ff0b7210 */ /* 0x000fe40007f1e0ff */
[----:B------:R-:W-:-:S03]  /*0880*/  I2FP.F32.U32 R0, R6 ;  /* 0x0000000600007245 */ /* 0x000fc60000201000 */
[----:B------:R-:W1:Y:S01]  /*0890*/  LDC.64 R30, c[0x0][0x640] ;  /* 0x00019000ff1e7b82 */ /* 0x000e620000000a00 */
[----:B------:R-:W-:Y:S02]  /*08a0*/  IMAD.X R13, RZ, RZ, ~R7, P0 ;  /* 0x000000ffff0d7224 */ /* 0x000fe400000e0e07 */
[----:B------:R-:W-:Y:S01]  /*08b0*/  FMUL R0, R0, UR4 ;  /* 0x0000000400007c20 */ /* 0x000fe20008400000 */
[----:B------:R-:W-:Y:S01]  /*08c0*/  IMAD.WIDE.U32 R8, R11, R22, R16 ;  /* 0x000000160b087225 */ /* 0x000fe200078e0010 */
[----:B------:R-:W-:-:S03]  /*08d0*/  ULDC UR4, c[0x0][0x154] ;  /* 0x0000550000047ab9 */ /* 0x000fc60000000800 */
[----:B------:R-:W-:Y:S01]  /*08e0*/  IMAD R10, R13, R22, RZ ;  /* 0x000000160d0a7224 */ /* 0x000fe200078e02ff */
[----:B------:R-:W2:Y:S01]  /*08f0*/  LDC R7, c[0x0][0x144] ;  /* 0x00005100ff077b82 */ /* 0x000ea20000000800 */
[----:B------:R-:W3:Y:S02]  /*0900*/  F2I.U32.TRUNC.NTZ R0, R0 ;  /* 0x0000000000007305 */ /* 0x000ee4000020f000 */
[----:B------:R-:W-:-:S04]  /*0910*/  IMAD R11, R11, R23, R10 ;  /* 0x000000170b0b7224 */ /* 0x000fc800078e020a */
[----:B------:R-:W-:Y:S01]  /*0920*/  IMAD.IADD R9, R9, 0x1, R11 ;  /* 0x0000000109097824 */ /* 0x000fe200078e020b */
[----:B------:R-:W4:Y:S01]  /*0930*/  LDC R24, c[0x0][0x608] ;  /* 0x00018200ff187b82 */ /* 0x000f220000000800 */
[----:B------:R-:W-:-:S03]  /*0940*/  IMAD.MOV.U32 R11, RZ, RZ, -0x1 ;  /* 0xffffffffff0b7424 */ /* 0x000fc600078e00ff */
[-CC-:B0-----:R-:W-:Y:S02]  /*0950*/  SHF.R.U64 R22, R8, R12.reuse, R9.reuse ;  /* 0x0000000c08167219 */ /* 0x181fe40000001209 */
[----:B------:R-:W-:Y:S02]  /*0960*/  I2FP.F32.U32 R8, R5 ;  /* 0x0000000500087245 */ /* 0x000fe40000201000 */
[----:B------:R-:W0:Y:S01]  /*0970*/  LDC R28, c[0x0][0x658] ;  /* 0x00019600ff1c7b82 */ /* 0x000e220000000800 */
[----:B-1----:R-:W-:Y:S01]  /*0980*/  ISETP.NE.U32.AND P0, PT, R30, RZ, PT ;  /* 0x000000ff1e00720c */ /* 0x002fe20003f05070 */
[----:B---3--:R-:W-:Y:S02]  /*0990*/  IMAD.MOV R10, RZ, RZ, -R0 ;  /* 0x000000ffff0a7224 */ /* 0x008fe400078e0a00 */
[----:B------:R-:W-:Y:S01]  /*09a0*/  FMUL R8, R8, UR4 ;  /* 0x0000000408087c20 */ /* 0x000fe20008400000 */
[----:B------:R-:W-:Y:S02]  /*09b0*/  SHF.R.U32.HI R9, RZ, R12, R9 ;  /* 0x0000000cff097219 */ /* 0x000fe40000011609 */
[----:B------:R-:W-:Y:S01]  /*09c0*/  ISETP.NE.AND.EX P0, PT, R31, RZ, PT, P0 ;  /* 0x000000ff1f00720c */ /* 0x000fe20003f05300 */
[----:B------:R1:W3:Y:S01]  /*09d0*/  F2I.U32.TRUNC.NTZ R15, R8 ;  /* 0x00000008000f7305 */ /* 0x0002e2000020f000 */
[----:B------:R-:W1:Y:S01]  /*09e0*/  LDC R20, c[0x0][0x148] ;  /* 0x00005200ff147b82 */ /* 0x000e620000000800 */
[----:B--2---:R-:W-:-:S07]  /*09f0*/  IMAD R0, R7, R10, R6 ;  /* 0x0000000a07007224 */ /* 0x004fce00078e0206 */
[----:B------:R-:W2:Y:S01]  /*0a00*/  LDC R26, c[0x0][0x600] ;  /* 0x00018000ff1a7b82 */ /* 0x000ea20000000800 */
[-CC-:B----4-:R-:W-:Y:S02]  /*0a10*/  SHF.R.U64 R32, R22, R24.reuse, R9.reuse ;  /* 0x0000001816207219 */ /* 0x190fe40000001209 */
[----:B------:R-:W-:Y:S01]  /*0a20*/  SHF.R.U32.HI R7, RZ, R24, R9 ;  /* 0x00000018ff077219 */ /* 0x000fe20000011609 */
[----:B------:R-:W-:-:S04]  /*0a30*/  IMAD.MOV.U32 R9, RZ, RZ, 0x1 ;  /* 0x00000001ff097424 */ /* 0x000fc800078e00ff */
[----:B------:R-:W4:Y:S01]  /*0a40*/  LDC R21, c[0x0][0x648] ;  /* 0x00019200ff157b82 */ /* 0x000f220000000800 */
[-C--:B0-----:R-:W-:Y:S02]  /*0a50*/  SHF.L.U32 R6, R11, R28.reuse, RZ ;  /* 0x0000001c0b067219 */ /* 0x081fe400000006ff */
[--C-:B------:R-:W-:Y:S02]  /*0a60*/  SHF.R.U64 R24, R32, R28, R7.reuse ;  /* 0x0000001c20187219 */ /* 0x100fe40000001207 */
[----:B------:R-:W-:Y:S02]  /*0a70*/  LOP3.LUT R13, RZ, R6, RZ, 0x33, !PT ;  /* 0x00000006ff0d7212 */ /* 0x000fe400078e33ff */
[-C--:B------:R-:W-:Y:S01]  /*0a80*/  SHF.R.U32.HI R7, RZ, R28.reuse, R7 ;  /* 0x0000001cff077219 */ /* 0x080fe20000011607 */
[----:B------:R-:W0:Y:S01]  /*0a90*/  LDC R23, c[0x0][0x638] ;  /* 0x00018e00ff177b82 */ /* 0x000e220000000800 */
[----:B------:R-:W-:Y:S01]  /*0aa0*/  SHF.L.U32 R12, R9, R28, RZ ;  /* 0x0000001c090c7219 */ /* 0x000fe200000006ff */
[----:B------:R-:W-:-:S06]  /*0ab0*/  IMAD.MOV.U32 R6, RZ, RZ, R24 ;  /* 0x000000ffff067224 */ /* 0x000fcc00078e0018 */
[----:B------:R-:W0:Y:S01]  /*0ac0*/  LDC R131, c[0x0][0x610] ;  /* 0x00018400ff837b82 */ /* 0x000e220000000800 */
[----:B-1-3--:R-:W-:Y:S05]  /*0ad0*/  @!P0 BRA `(.L_x_6) ;  /* 0x0000000000288947 */ /* 0x00afea0003800000 */
[----:B------:R-:W1:Y:S02]  /*0ae0*/  LDC R11, c[0x0][0x64c] ;  /* 0x00019300ff0b7b82 */ /* 0x000e640000000800 */
[----:B-1----:R-:W-:-:S05]  /*0af0*/  IADD3 R11, P0, R24, R11, RZ ;  /* 0x0000000b180b7210 */ /* 0x002fca0007f1e0ff */
        /* <DEDUP_REMOVED lines=8> */
.L_x_6:
[----:B----4-:R-:W-:Y:S01]  /*0b80*/  SHF.R.U64 R6, R6, R21, R7 ;  /* 0x0000001506067219 */ /* 0x010fe20000001207 */
[----:B--2---:R-:W-:Y:S01]  /*0b90*/  VIADD R7, R26, 0xffffffff ;  /* 0xffffffff1a077836 */ /* 0x004fe20000000000 */
[----:B------:R-:W-:Y:S01]  /*0ba0*/  LOP3.LUT R13, R32, R13, RZ, 0xc0, !PT ;  /* 0x0000000d200d7212 */ /* 0x000fe200078ec0ff */
[----:B------:R-:W-:Y:S02]  /*0bb0*/  IMAD.MOV R15, RZ, RZ, -R15 ;  /* 0x000000ffff0f7224 */ /* 0x000fe400078e0a0f */
[----:B------:R-:W-:Y:S02]  /*0bc0*/  IMAD.MOV R8, RZ, RZ, -R6 ;  /* 0x000000ffff087224 */ /* 0x000fe400078e0a06 */
[----:B------:R-:W-:Y:S01]  /*0bd0*/  IMAD R13, R12, R6, R13 ;  /* 0x000000060c0d7224 */ /* 0x000fe200078e020d */
[----:B------:R-:W-:Y:S01]  /*0be0*/  LOP3.LUT R6, R22, R7, RZ, 0xc0, !PT ;  /* 0x0000000716067212 */ /* 0x000fe200078ec0ff */
[----:B------:R-:W-:Y:S02]  /*0bf0*/  @P3 IMAD R0, R20, R15, R5 ;  /* 0x0000000f14003224 */ /* 0x000fe400078e0205 */
[----:B0-----:R-:W-:-:S02]  /*0c00*/  IMAD R5, R8, R23, R24 ;  /* 0x0000001708057224 */ /* 0x001fc400078e0218 */
[----:B------:R-:W-:Y:S02]  /*0c10*/  IMAD R131, R13, R131, R0 ;  /* 0x000000830d837224 */ /* 0x000fe400078e0200 */
[----:B------:R-:W-:Y:S02]  /*0c20*/  IMAD R6, R5, R26, R6 ;  /* 0x0000001a05067224 */ /* 0x000fe400078e0206 */
[----:B------:R-:W-:Y:S02]  /*0c30*/  IMAD.MOV.U32 R0, RZ, RZ, 0x1 ;  /* 0x00000001ff007424 */ /* 0x000fe400078e00ff */
[----:B------:R-:W-:Y:S01]  /*0c40*/  IMAD.MOV.U32 R19, RZ, RZ, R25 ;  /* 0x000000ffff137224 */ /* 0x000fe200078e0019 */
[----:B------:R-:W-:Y:S02]  /*0c50*/  SEL R130, R6, R131, !P3 ;  /* 0x0000008306827207 */ /* 0x000fe40005800000 */
[----:B------:R-:W-:-:S07]  /*0c60*/  SEL R131, R131, R6, !P3 ;  /* 0x0000000683837207 */ /* 0x000fce0005800000 */
.L_x_4:
[----:B------:R-:W-:-:S08]  /*0c70*/  NOP ;  /* 0x0000000000007918 */ /* 0x000fd00000000000 */
[----:B------:R-:W0:Y:S02]  /*0c80*/  USETMAXREG.TRY_ALLOC.CTAPOOL UP0, 0xe8 ;  /* 0x000000e8000079c8 */ /* 0x000e240008000600 */
[----:B0-----:R-:W-:-:S13]  /*0c90*/  PLOP3.LUT P0, PT, PT, PT, UP0, 0x80, 0x0 ;  /* 0x000000000000781c */ /* 0x001fda0003f0f008 */
[----:B------:R-:W-:Y:S05]  /*0ca0*/  @!P0 BRA `(.L_x_4) ;  /* 0xfffffffc00f08947 */ /* 0x000fea000383ffff */
[----:B------:R-:W-:Y:S01]  /*0cb0*/  ULDC.64 UR4, c[0x0][0x598] ;  /* 0x0001660000047ab9 */ /* 0x000fe20000000a00 */
[----:B------:R-:W-:Y:S01]  /*0cc0*/  ULDC.64 UR38, c[0x0][0x208] ;  /* 0x0000820000267ab9 */ /* 0x000fe20000000a00 */
[----:B------:R-:W-:-:S04]  /*0cd0*/  ISETP.NE.U32.AND P0, PT, RZ, UR4, PT ;  /* 0x00000004ff007c0c */ /* 0x000fc8000bf05070 */
[----:B------:R-:W-:-:S13]  /*0ce0*/  ISETP.NE.AND.EX P0, PT, RZ, UR5, PT, P0 ;  /* 0x00000005ff007c0c */ /* 0x000fda000bf05300 */
[----:B------:R-:W-:Y:S05]  /*0cf0*/  @!P0 BRA `(.L_x_7) ;  /* 0x00000000001c8947 */ /* 0x000fea0003800000 */
[----:B------:R-:W0:Y:S02]  /*0d00*/  LDC.64 R6, c[0x0][0x598] ;  /* 0x00016600ff067b82 */ /* 0x000e240000000a00 */
[----:B0-----:R-:W2:Y:S02]  /*0d10*/  LDG.E.64 R6, desc[UR38][R6.64] ;  /* 0x0000002606067981 */ /* 0x001ea4000c1e1b00 */
[----:B--2---:R-:W-:-:S04]  /*0d20*/  ISETP.NE.U32.AND P0, PT, R6, RZ, PT ;  /* 0x000000ff0600720c */ /* 0x004fc80003f05070 */
[----:B------:R-:W-:-:S13]  /*0d30*/  ISETP.NE.AND.EX P0, PT, R7, RZ, PT, P0 ;  /* 0x000000ff0700720c */ /* 0x000fda0003f05300 */
[----:B------:R-:W-:Y:S05]  /*0d40*/  @!P0 BRA `(.L_x_7) ;  /* 0x0000000000088947 */ /* 0x000fea0003800000 */
[----:B------:R0:W5:Y:S01]  /*0d50*/  LD.E R120, desc[UR38][R6.64] ;  /* 0x0000002606787980 */ /* 0x000162000c101900 */
[----:B------:R-:W-:Y:S05]  /*0d60*/  BRA `(.L_x_8) ;  /* 0x0000000000247947 */ /* 0x000fea0003800000 */
.L_x_7:
[----:B------:R-:W-:Y:S02]  /*0d70*/  ULDC.64 UR4, c[0x0][0x588] ;  /* 0x0001620000047ab9 */ /* 0x000fe40000000a00 */
[----:B------:R-:W-:-:S04]  /*0d80*/  ISETP.NE.U32.AND P0, PT, RZ, UR4, PT ;  /* 0x00000004ff007c0c */ /* 0x000fc8000bf05070 */
[----:B------:R-:W-:-:S13]  /*0d90*/  ISETP.NE.AND.EX P0, PT, RZ, UR5, PT, P0 ;  /* 0x00000005ff007c0c */ /* 0x000fda000bf05300 */
[----:B------:R-:W-:Y:S05]  /*0da0*/  @!P0 BRA `(.L_x_9) ;  /* 0x00000000000c8947 */ /* 0x000fea0003800000 */
[----:B------:R-:W0:Y:S02]  /*0db0*/  LDC.64 R120, c[0x0][0x588] ;  /* 0x00016200ff787b82 */ /* 0x000e240000000a00 */
[----:B0-----:R1:W5:Y:S01]  /*0dc0*/  LDG.E R120, desc[UR38][R120.64] ;  /* 0x0000002678787981 */ /* 0x001362000c1e1900 */
[----:B------:R-:W-:Y:S05]  /*0dd0*/  BRA `(.L_x_8) ;  /* 0x0000000000087947 */ /* 0x000fea0003800000 */
.L_x_9:
[----:B------:R-:W-:Y:S02]  /*0de0*/  ULDC UR4, c[0x0][0x580] ;  /* 0x0001600000047ab9 */ /* 0x000fe40000000800 */
[----:B------:R-:W-:-:S07]  /*0df0*/  IMAD.U32 R120, RZ, RZ, UR4 ;  /* 0x00000004ff787e24 */ /* 0x000fce000f8e00ff */
.L_x_8:
[----:B------:R-:W-:Y:S02]  /*0e00*/  ULDC.64 UR4, c[0x0][0x5a0] ;  /* 0x0001680000047ab9 */ /* 0x000fe40000000a00 */
[----:B------:R-:W-:-:S04]  /*0e10*/  ISETP.NE.U32.AND P0, PT, RZ, UR4, PT ;  /* 0x00000004ff007c0c */ /* 0x000fc8000bf05070 */
[----:B------:R-:W-:-:S13]  /*0e20*/  ISETP.NE.AND.EX P0, PT, RZ, UR5, PT, P0 ;  /* 0x00000005ff007c0c */ /* 0x000fda000bf05300 */
[----:B------:R-:W-:Y:S05]  /*0e30*/  @!P0 BRA `(.L_x_10) ;  /* 0x00000000001c8947 */ /* 0x000fea0003800000 */
[----:B0-----:R-:W0:Y:S02]  /*0e40*/  LDC.64 R6, c[0x0][0x5a0] ;  /* 0x00016800ff067b82 */ /* 0x001e240000000a00 */
[----:B0-----:R-:W2:Y:S02]  /*0e50*/  LDG.E.64 R6, desc[UR38][R6.64] ;  /* 0x0000002606067981 */ /* 0x001ea4000c1e1b00 */
[----:B--2---:R-:W-:-:S04]  /*0e60*/  ISETP.NE.U32.AND P0, PT, R6, RZ, PT ;  /* 0x000000ff0600720c */ /* 0x004fc80003f05070 */
[----:B------:R-:W-:-:S13]  /*0e70*/  ISETP.NE.AND.EX P0, PT, R7, RZ, PT, P0 ;  /* 0x000000ff0700720c */ /* 0x000fda0003f05300 */
[----:B------:R-:W-:Y:S05]  /*0e80*/  @!P0 BRA `(.L_x_10) ;  /* 0x0000000000088947 */ /* 0x000fea0003800000 */
[----:B-1----:R0:W5:Y:S01]  /*0e90*/  LD.E R121, desc[UR38][R6.64] ;  /* 0x0000002606797980 */ /* 0x002162000c101900 */
[----:B------:R-:W-:Y:S05]  /*0ea0*/  BRA `(.L_x_11) ;  /* 0x0000000000247947 */ /* 0x000fea0003800000 */
.L_x_10:
[----:B------:R-:W-:Y:S02]  /*0eb0*/  ULDC.64 UR4, c[0x0][0x590] ;  /* 0x0001640000047ab9 */ /* 0x000fe40000000a00 */
[----:B------:R-:W-:-:S04]  /*0ec0*/  ISETP.NE.U32.AND P0, PT, RZ, UR4, PT ;  /* 0x00000004ff007c0c */ /* 0x000fc8000bf05070 */
[----:B------:R-:W-:-:S13]  /*0ed0*/  ISETP.NE.AND.EX P0, PT, RZ, UR5, PT, P0 ;  /* 0x00000005ff007c0c */ /* 0x000fda000bf05300 */
[----:B------:R-:W-:Y:S05]  /*0ee0*/  @!P0 BRA `(.L_x_12) ;  /* 0x00000000000c8947 */ /* 0x000fea0003800000 */
[----:B0-----:R-:W1:Y:S02]  /*0ef0*/  LDC.64 R6, c[0x0][0x590] ;  /* 0x00016400ff067b82 */ /* 0x001e640000000a00 */
[----:B-1----:R1:W5:Y:S01]  /*0f00*/  LDG.E R121, desc[UR38][R6.64] ;  /* 0x0000002606797981 */ /* 0x002362000c1e1900 */
[----:B------:R-:W-:Y:S05]  /*0f10*/  BRA `(.L_x_11) ;  /* 0x0000000000087947 */ /* 0x000fea0003800000 */
.L_x_12:
[----:B------:R-:W-:Y:S02]  /*0f20*/  ULDC UR4, c[0x0][0x584] ;  /* 0x0001610000047ab9 */ /* 0x000fe40000000800 */
[----:B-1----:R-:W-:-:S07]  /*0f30*/  IMAD.U32 R121, RZ, RZ, UR4 ;  /* 0x00000004ff797e24 */ /* 0x002fce000f8e00ff */
.L_x_11:
[----:B------:R-:W-:-:S13]  /*0f40*/  LOP3.LUT P0, RZ, R0, 0xff, RZ, 0xc0, !PT ;  /* 0x000000ff00ff7812 */ /* 0x000fda000780c0ff */
[----:B------:R-:W-:Y:S05]  /*0f50*/  @!P0 EXIT ;  /* 0x000000000000894d */ /* 0x000fea0003800000 */
[----:B------:R-:W2:Y:S01]  /*0f60*/  LDC R123, c[0x0][0x658] ;  /* 0x00019600ff7b7b82 */ /* 0x000ea20000000800 */
[----:B------:R-:W-:Y:S01]  /*0f70*/  ULDC.64 UR6, c[0x0][0x288] ;  /* 0x0000a20000067ab9 */ /* 0x000fe20000000a00 */
[----:B------:R-:W-:Y:S01]  /*0f80*/  LOP3.LUT R14, R14, 0x1, RZ, 0xc0, !PT ;  /* 0x000000010e0e7812 */ /* 0x000fe200078ec0ff */
[----:B------:R-:W-:Y:S01]  /*0f90*/  UIADD3 UR4, UR7, 0x3f, URZ ;  /* 0x0000003f07047890 */ /* 0x000fe2000fffe03f */
[----:B------:R-:W-:Y:S01]  /*0fa0*/  SHF.R.U32.HI R0, RZ, 0x2, R3 ;  /* 0x00000002ff007819 */ /* 0x000fe20000011603 */
[----:B------:R-:W-:Y:S01]  /*0fb0*/  IMAD.U32 R5, RZ, RZ, UR6 ;  /* 0x00000006ff057e24 */ /* 0x000fe2000f8e00ff */
[----:B------:R-:W-:Y:S01]  /*0fc0*/  SHF.R.U32.HI R4, RZ, 0x1, R4 ;  /* 0x00000001ff047819 */ /* 0x000fe20000011604 */
[----:B------:R-:W-:Y:S01]  /*0fd0*/  USHF.R.S32.HI UR5, URZ, 0x1f, UR4 ;  /* 0x0000001f3f057899 */ /* 0x000fe20008011404 */
[----:B01----:R-:W0:Y:S01]  /*0fe0*/  LDC.64 R6, c[0x0][0x5c8] ;  /* 0x00017200ff067b82 */ /* 0x003e220000000a00 */
[----:B------:R-:W-:Y:S01]  /*0ff0*/  LOP3.LUT R122, R3, 0x3, RZ, 0xc0, !PT ;  /* 0x00000003037a7812 */ /* 0x000fe200078ec0ff */
[----:B------:R-:W-:Y:S01]  /*1000*/  IMAD.SHL.U32 R9, R14, 0x40, RZ ;  /* 0x000000400e097824 */ /* 0x000fe200078e00ff */
[----:B------:R-:W-:Y:S01]  /*1010*/  LOP3.LUT R0, R0, 0x7, RZ, 0xc0, !PT ;  /* 0x0000000700007812 */ /* 0x000fe200078ec0ff */
[----:B------:R-:W-:Y:S01]  /*1020*/  ULEA.HI UR5, UR5, UR4, URZ, 0x6 ;  /* 0x0000000405057291 */ /* 0x000fe2000f8f303f */
[----:B------:R-:W-:Y:S01]  /*1030*/  LOP3.LUT R23, R4, 0x30, RZ, 0xc0, !PT ;  /* 0x0000003004177812 */ /* 0x000fe200078ec0ff */
[----:B------:R-:W-:Y:S01]  /*1040*/  IMAD R122, R122, -0x2, R5 ;  /* 0xfffffffe7a7a7824 */ /* 0x000fe200078e0205 */
[--C-:B------:R-:W-:Y:S01]  /*1050*/  LOP3.LUT R22, R9, 0x40, R0.reuse, 0xe2, !PT ;  /* 0x0000004009167812 */ /* 0x100fe200078ee200 */
[----:B------:R-:W-:Y:S01]  /*1060*/  USHF.R.S32.HI UR43, URZ, 0x6, UR5 ;  /* 0x000000063f2b7899 */ /* 0x000fe20008011405 */
[----:B------:R-:W-:Y:S01]  /*1070*/  IADD3 R5, RZ, -R23, -R0 ;  /* 0x80000017ff057210 */ /* 0x000fe20007ffe800 */
[----:B------:R-:W-:Y:S01]  /*1080*/  IMAD.MOV.U32 R0, RZ, RZ, -0x1 ;  /* 0xffffffffff007424 */ /* 0x000fe200078e00ff */
[C---:B------:R-:W-:Y:S01]  /*1090*/  LOP3.LUT R127, R3.reuse, 0x80, RZ, 0xc0, !PT ;  /* 0x00000080037f7812 */ /* 0x040fe200078ec0ff */
[----:B------:R-:W-:Y:S01]  /*10a0*/  IMAD.MOV.U32 R4, RZ, RZ, 0x1 ;  /* 0x00000001ff047424 */ /* 0x000fe200078e00ff */
[----:B------:R-:W-:Y:S01]  /*10b0*/  UISETP.LT.AND UP0, UPT, UR43, 0x1, UPT ;  /* 0x000000012b00788c */ /* 0x000fe2000bf01270 */
[----:B------:R-:W-:Y:S01]  /*10c0*/  IMAD R5, R14, -0x40, R5 ;  /* 0xffffffc00e057824 */ /* 0x000fe200078e0205 */
[----:B------:R-:W-:Y:S01]  /*10d0*/  ULDC UR4, c[0x0][0x284] ;  /* 0x0000a10000047ab9 */ /* 0x000fe20000000800 */
[----:B--2---:R-:W-:Y:S01]  /*10e0*/  SHF.L.U32 R0, R0, R123, RZ ;  /* 0x0000007b00007219 */ /* 0x004fe200000006ff */
[----:B------:R-:W-:Y:S01]  /*10f0*/  USEL UR44, UR43, 0x1, UP0 ;  /* 0x000000012b2c7887 */ /* 0x000fe20008000000 */
[----:B------:R-:W-:Y:S01]  /*1100*/  LOP3.LUT R22, R22, R23, RZ, 0xfc, !PT ;  /* 0x0000001716167212 */ /* 0x000fe200078efcff */
[----:B------:R-:W-:Y:S01]  /*1110*/  IMAD.SHL.U32 R126, R3, 0x2, RZ ;  /* 0x00000002037e7824 */ /* 0x000fe200078e00ff */
[----:B------:R-:W-:Y:S01]  /*1120*/  SHF.L.U32 R123, R4, R123, RZ ;  /* 0x0000007b047b7219 */ /* 0x000fe200000006ff */
[----:B------:R-:W-:Y:S01]  /*1130*/  VIADD R129, R5, UR4 ;  /* 0x0000000405817c36 */ /* 0x000fe20008000000 */
[----:B------:R-:W-:Y:S01]  /*1140*/  LOP3.LUT R132, R18, 0x1, RZ, 0xfc, !PT ;  /* 0x0000000112847812 */ /* 0x000fe200078efcff */
[----:B------:R-:W-:Y:S01]  /*1150*/  IMAD.MOV.U32 R23, RZ, RZ, RZ ;  /* 0x000000ffff177224 */ /* 0x000fe200078e00ff */
[C---:B0-----:R-:W-:Y:S01]  /*1160*/  SHF.L.U64.HI R124, R6.reuse, 0x3, R7 ;  /* 0x00000003067c7819 */ /* 0x041fe20000010207 */
[----:B------:R-:W-:Y:S01]  /*1170*/  IMAD.SHL.U32 R125, R6, 0x8, RZ ;  /* 0x00000008067d7824 */ /* 0x000fe200078e00ff */
[----:B------:R-:W-:Y:S01]  /*1180*/  SHF.R.U32.HI R127, RZ, 0x7, R127 ;  /* 0x00000007ff7f7819 */ /* 0x000fe2000001167f */
[----:B------:R-:W-:Y:S01]  /*1190*/  UIADD3 UR44, UR43, -UR44, URZ ;  /* 0x8000002c2b2c7290 */ /* 0x000fe2000fffe03f */
[----:B------:R-:W-:Y:S01]  /*11a0*/  LOP3.LUT R128, RZ, R0, RZ, 0x33, !PT ;  /* 0x00000000ff807212 */ /* 0x000fe200078e33ff */
[----:B------:R-:W-:Y:S01]  /*11b0*/  UMOV UR40, URZ ;  /* 0x0000003f00287c82 */ /* 0x000fe20008000000 */
[----:B------:R-:W-:-:S09]  /*11c0*/  UMOV UR41, URZ ;  /* 0x0000003f00297c82 */ /* 0x000fd20008000000 */
.L_x_222:
[----:B------:R-:W0:Y:S01]  /*11d0*/  SHFL.IDX PT, R0, R127, RZ, 0x1f ;  /* 0x00001fff7f007589 */ /* 0x000e2200000e0000 */
[----:B-1----:R-:W1:Y:S01]  /*11e0*/  S2UR UR7, SR_CgaCtaId ;  /* 0x00000000000779c3 */ /* 0x002e620000008800 */
[----:B------:R-:W-:Y:S01]  /*11f0*/  UMOV UR6, 0x400 ;  /* 0x0000040000067882 */ /* 0x000fe20000000000 */
[----:B0-----:R-:W-:Y:S01]  /*1200*/  R2UR UR4, R0 ;  /* 0x00000000000472ca */ /* 0x001fe200000e0000 */
[----:B-1----:R-:W-:-:S12]  /*1210*/  ULEA UR46, UR7, UR6, 0x18 ;  /* 0x00000006072e7291 */ /* 0x002fd8000f8ec03f */
[----:B------:R-:W-:-:S04]  /*1220*/  ULEA.HI UR5, UR4, UR4, URZ, 0x1 ;  /* 0x0000000404057291 */ /* 0x000fc8000f8f083f */
[----:B------:R-:W-:-:S04]  /*1230*/  ULOP3.LUT UR5, UR5, 0x7fffe, URZ, 0xc0, !UPT ;  /* 0x0007fffe05057892 */ /* 0x000fc8000f8ec03f */
[----:B------:R-:W-:-:S03]  /*1240*/  UIADD3 UR5, UR4, -UR5, URZ ;  /* 0x8000000504057290 */ /* 0x000fc6000fffe03f */
[----:B------:R-:W-:Y:S01]  /*1250*/  ULDC UR4, c[0x0][0x28c] ;  /* 0x0000a30000047ab9 */ /* 0x000fe20000000800 */
[----:B------:R-:W-:Y:S01]  /*1260*/  ULEA UR5, UR5, UR46, 0xd ;  /* 0x0000002e05057291 */ /* 0x000fe2000f8e683f */
[----:B------:R-:W-:-:S03]  /*1270*/  ISETP.LT.AND P0, PT, RZ, UR4, PT ;  /* 0x00000004ff007c0c */ /* 0x000fc6000bf01270 */
[----:B------:R-:W-:-:S04]  /*1280*/  UIADD3 UR5, UR5, 0x100, URZ ;  /* 0x0000010005057890 */ /* 0x000fc8000fffe03f */
[----:B------:R-:W-:-:S04]  /*1290*/  USHF.R.U32.HI UR5, URZ, 0x4, UR5 ;  /* 0x000000043f057899 */ /* 0x000fc80008011605 */
[----:B------:R-:W-:Y:S02]  /*12a0*/  ULOP3.LUT UR45, UR5, 0x3fff, URZ, 0xc0, !UPT ;  /* 0x00003fff052d7892 */ /* 0x000fe4000f8ec03f */
[----:B--234-:R-:W-:Y:S10]  /*12b0*/  @P0 BRA `(.L_x_13) ;  /* 0x0000000000400947 */ /* 0x01cff40003800000 */
[----:B------:R-:W-:Y:S01]  /*12c0*/  MOV R0, 0x0 ;  /* 0x0000000000007802 */ /* 0x000fe20000000f00 */
[----:B------:R-:W-:Y:S01]  /*12d0*/  ULDC.64 UR4, c[0x4][0x68] ;  /* 0x01001a0000047ab9 */ /* 0x000fe20000000a00 */
[----:B------:R-:W-:Y:S01]  /*12e0*/  ULDC.64 UR6, c[0x4][0x8] ;  /* 0x0100020000067ab9 */ /* 0x000fe20000000a00 */
[----:B------:R-:W-:Y:S01]  /*12f0*/  IMAD.U32 R4, RZ, RZ, UR4 ;  /* 0x00000004ff047e24 */ /* 0x000fe2000f8e00ff */
[----:B------:R0:W1:Y:S01]  /*1300*/  LDC.64 R14, c[0x4][R0] ;  /* 0x01000000000e7b82 */ /* 0x0000620000000a00 */
[----:B------:R-:W-:Y:S01]  /*1310*/  IMAD.U32 R5, RZ, RZ, UR5 ;  /* 0x00000005ff057e24 */ /* 0x000fe2000f8e00ff */
[----:B------:R-:W-:Y:S01]  /*1320*/  ULDC.64 UR4, c[0x4][0x70] ;  /* 0x01001c0000047ab9 */ /* 0x000fe20000000a00 */
[----:B------:R-:W-:Y:S02]  /*1330*/  IMAD.U32 R10, RZ, RZ, UR6 ;  /* 0x00000006ff0a7e24 */ /* 0x000fe4000f8e00ff */
[----:B------:R-:W-:Y:S02]  /*1340*/  IMAD.U32 R6, RZ, RZ, UR4 ;  /* 0x00000004ff067e24 */ /* 0x000fe4000f8e00ff */
[----:B------:R-:W-:-:S02]  /*1350*/  IMAD.U32 R7, RZ, RZ, UR5 ;  /* 0x00000005ff077e24 */ /* 0x000fc4000f8e00ff */
[----:B------:R-:W-:Y:S02]  /*1360*/  IMAD.U32 R11, RZ, RZ, UR7 ;  /* 0x00000007ff0b7e24 */ /* 0x000fe4000f8e00ff */
[----:B------:R-:W-:Y:S02]  /*1370*/  IMAD.MOV.U32 R8, RZ, RZ, 0x1e1 ;  /* 0x000001e1ff087424 */ /* 0x000fe400078e00ff */
[----:B------:R-:W-:Y:S02]  /*1380*/  IMAD.MOV.U32 R12, RZ, RZ, 0x1 ;  /* 0x00000001ff0c7424 */ /* 0x000fe400078e00ff */
[----:B0-----:R-:W-:-:S07]  /*1390*/  IMAD.MOV.U32 R13, RZ, RZ, RZ ;  /* 0x000000ffff0d7224 */ /* 0x001fce00078e00ff */
[----:B------:R-:W-:-:S07]  /*13a0*/  LEPC R20, `(.L_x_13) ;  /* 0x000000001014794e */ /* 0x000fce0000000000 */
[----:B-1---5:R-:W-:Y:S05]  /*13b0*/  CALL.ABS.NOINC R14 ;  /* 0x000000000e007343 */ /* 0x022fea0003c00000 */
.L_x_13:
[----:B------:R-:W-:-:S13]  /*13c0*/  ISETP.NE.AND P0, PT, R132, 0x3, PT ;  /* 0x000000038400780c */ /* 0x000fda0003f05270 */
[----:B------:R-:W-:Y:S05]  /*13d0*/  @!P0 BRA `(.L_x_14) ;  /* 0x0000000000048947 */ /* 0x000fea0003800000 */
[----:B------:R-:W-:Y:S01]  /*13e0*/  BPT.TRAP 0x1 ;  /* 0x000000040000795c */ /* 0x000fe20000300000 */
.L_x_14:
[----:B------:R-:W-:Y:S02]  /*13f0*/  IMAD.U32 R3, RZ, RZ, UR41 ;  /* 0x00000029ff037e24 */ /* 0x000fe4000f8e00ff */
[----:B------:R-:W-:-:S03]  /*1400*/  IMAD.U32 R0, RZ, RZ, UR40 ;  /* 0x00000028ff007e24 */ /* 0x000fc6000f8e00ff */
[----:B------:R-:W-:Y:S02]  /*1410*/  LEA R3, R3, UR46, 0x3 ;  /* 0x0000002e03037c11 */ /* 0x000fe4000f8e18ff */
[----:B------:R-:W-:-:S04]  /*1420*/  SHF.L.U32 R0, R0, 0x1f, RZ ;  /* 0x0000001f00007819 */ /* 0x000fc800000006ff */
[----:B------:R0:W1:Y:S01]  /*1430*/  SYNCS.PHASECHK.TRANS64.TRYWAIT P1, [R3+URZ], R0 ;  /* 0x00000000030075a7 */ /* 0x000062000802017f */
[----:B------:R-:W-:Y:S05]  /*1440*/  @!P0 BRA `(.L_x_15) ;  /* 0x0000000000048947 */ /* 0x000fea0003800000 */
[----:B------:R-:W-:Y:S01]  /*1450*/  BPT.TRAP 0x1 ;  /* 0x000000040000795c */ /* 0x000fe20000300000 */
.L_x_15:
[----:B------:R-:W-:-:S05]  /*1460*/  IMAD.U32 R4, RZ, RZ, UR44 ;  /* 0x0000002cff047e24 */ /* 0x000fca000f8e00ff */
[----:B------:R-:W-:Y:S01]  /*1470*/  ISETP.GE.AND P2, PT, R4, 0x1, PT ;  /* 0x000000010400780c */ /* 0x000fe20003f46270 */
[----:B-1----:R-:W-:-:S12]  /*1480*/  @P1 BRA `(.L_x_16) ;  /* 0x0000000000081947 */ /* 0x002fd80003800000 */
[----:B------:R-:W1:Y:S02]  /*1490*/  SYNCS.PHASECHK.TRANS64.TRYWAIT P1, [R3+URZ], R0 ;  /* 0x00000000030075a7 */ /* 0x000e64000802017f */
[----:B-1----:R-:W-:Y:S05]  /*14a0*/  @!P1 BRA `(.L_x_17) ;  /* 0x00000084002c9947 */ /* 0x002fea0003800000 */
.L_x_16:
[----:B------:R-:W-:Y:S05]  /*14b0*/  WARPSYNC.ALL ;  /* 0x0000000000007948 */ /* 0x000fea0003800000 */
[----:B------:R-:W-:Y:S01]  /*14c0*/  UIADD3 UR4, UR46, 0x14100, URZ ;  /* 0x000141002e047890 */ /* 0x000fe2000fffe03f */
[----:B------:R-:W-:Y:S01]  /*14d0*/  WARPGROUP.ARRIVE ;  /* 0x00000000000079c5 */ /* 0x000fe20000000000 */
[----:B------:R-:W-:Y:S02]  /*14e0*/  ULEA UR5, UR41, UR45, 0xa ;  /* 0x0000002d29057291 */ /* 0x000fe4000f8e503f */
[----:B------:R-:W-:Y:S01]  /*14f0*/  USHF.R.U32.HI UR4, URZ, 0x4, UR4 ;  /* 0x000000043f047899 */ /* 0x000fe20008011604 */
[----:B------:R-:W-:Y:S01]  /*1500*/  UMOV UR9, 0x40000040 ;  /* 0x4000004000097882 */ /* 0x000fe20000000000 */
[----:B------:R-:W-:-:S02]  /*1510*/  UMOV UR11, 0x40000040 ;  /* 0x40000040000b7882 */ /* 0x000fc40000000000 */
[----:B------:R-:W-:Y:S01]  /*1520*/  ULOP3.LUT UR4, UR4, 0x3fff, URZ, 0xc0, !UPT ;  /* 0x00003fff04047892 */ /* 0x000fe2000f8ec03f */
[----:B------:R-:W-:-:S03]  /*1530*/  UMOV UR8, UR5 ;  /* 0x0000000500087c82 */ /* 0x000fc60008000000 */
[----:B------:R-:W-:-:S04]  /*1540*/  ULOP3.LUT UR4, UR4, 0x2000000, URZ, 0xfc, !UPT ;  /* 0x0200000004047892 */ /* 0x000fc8000f8efc3f */
[----:B------:R-:W-:-:S07]  /*1550*/  UIMAD UR6, UR41, 0x600, UR4 ;  /* 0x00000600290678a4 */ /* 0x000fce000f8e0204 */
[----:B------:R-:W-:Y:S02]  /*1560*/  UMOV UR10, UR6 ;  /* 0x00000006000a7c82 */ /* 0x000fe40008000000 */
[----:B------:R-:W-:Y:S01]  /*1570*/  HGMMA.64x192x16.F32 R24, gdesc[UR8].tnspA.tnspB, RZ, !UPT, gsb0 ;  /* 0x62e00000081879f0 */ /* 0x000fe2000c0008ff */
[----:B------:R-:W-:Y:S02]  /*1580*/  UIADD3 UR8, UR5, 0x80, URZ ;  /* 0x0000008005087890 */ /* 0x000fe4000fffe03f */
[----:B------:R-:W-:Y:S01]  /*1590*/  UIADD3 UR10, UR6, 0x80, URZ ;  /* 0x00000080060a7890 */ /* 0x000fe2000fffe03f */
[----:B------:R-:W-:Y:S01]  /*15a0*/  UMOV UR9, 0x40000040 ;  /* 0x4000004000097882 */ /* 0x000fe20000000000 */
[----:B------:R-:W-:Y:S01]  /*15b0*/  UMOV UR11, 0x40000040 ;  /* 0x40000040000b7882 */ /* 0x000fe20000000000 */
[----:B------:R-:W-:Y:S02]  /*15c0*/  WARPGROUP.DEPBAR.LE gsb0, 0x0 ;  /* 0x00008000000079c5 */ /* 0x000fe40000010000 */
[----:B------:R-:W-:-:S12]  /*15d0*/  WARPGROUP.ARRIVE ;  /* 0x00000000000079c5 */ /* 0x000fd80000000000 */
[----:B------:R-:W-:Y:S01]  /*15e0*/  HGMMA.64x192x16.F32 R24, gdesc[UR8].tnspA.tnspB, R24, gsb0 ;  /* 0x62e00000081879f0 */ /* 0x000fe20008000818 */
        /* <DEDUP_REMOVED lines=13> */
[----:B------:R-:W-:Y:S03]  /*16c0*/  HGMMA.64x192x16.F32 R24, gdesc[UR8].tnspA.tnspB, R24, gsb0 ;  /* 0x62e00000081879f0 */ /* 0x000fe60008000818 */
[----:B------:R-:W-:Y:S02]  /*16d0*/  WARPGROUP.DEPBAR.LE gsb0, 0x0 ;  /* 0x00008000000079c5 */ /* 0x000fe40000010000 */
[----:B------:R-:W-:Y:S05]  /*16e0*/  @!P2 BRA `(.L_x_18) ;  /* 0x00000004001ca947 */ /* 0x000fea0003800000 */
[----:B------:R-:W-:Y:S01]  /*16f0*/  UIADD3 UR5, UR41, 0x1, URZ ;  /* 0x0000000129057890 */ /* 0x000fe2000fffe03f */
[----:B01----:R-:W-:-:S03]  /*1700*/  IMAD.U32 R0, RZ, RZ, UR44 ;  /* 0x0000002cff007e24 */ /* 0x003fc6000f8e00ff */
[----:B------:R-:W-:-:S04]  /*1710*/  UISETP.NE.AND UP0, UPT, UR5, 0x5, UPT ;  /* 0x000000050500788c */ /* 0x000fc8000bf05270 */
[----:B------:R-:W-:Y:S02]  /*1720*/  USEL UR6, URZ, 0x1, UP0 ;  /* 0x000000013f067887 */ /* 0x000fe40008000000 */
[----:B------:R-:W-:Y:S02]  /*1730*/  USEL UR5, UR5, URZ, UP0 ;  /* 0x0000003f05057287 */ /* 0x000fe40008000000 */
[----:B------:R-:W-:-:S06]  /*1740*/  ULOP3.LUT UR6, UR40, UR6, URZ, 0x3c, !UPT ;  /* 0x0000000628067292 */ /* 0x000fcc000f8e3c3f */
[----:B------:R-:W-:Y:S01]  /*1750*/  IMAD.U32 R5, RZ, RZ, UR6 ;  /* 0x00000006ff057e24 */ /* 0x000fe2000f8e00ff */
[----:B------:R-:W-:-:S06]  /*1760*/  UMOV UR6, UR41 ;  /* 0x0000002900067c82 */ /* 0x000fcc0008000000 */
.L_x_25:
[----:B01----:R-:W-:Y:S05]  /*1770*/  @!P0 BRA `(.L_x_19) ;  /* 0x0000000000048947 */ /* 0x003fea0003800000 */
[----:B------:R-:W-:Y:S01]  /*1780*/  BPT.TRAP 0x1 ;  /* 0x000000040000795c */ /* 0x000fe20000300000 */
.L_x_19:
[----:B------:R-:W0:Y:S01]  /*1790*/  S2UR UR8, SR_CgaCtaId ;  /* 0x00000000000879c3 */ /* 0x000e220000008800 */
[----:B------:R-:W-:Y:S01]  /*17a0*/  UMOV UR7, 0x400 ;  /* 0x0000040000077882 */ /* 0x000fe20000000000 */
[----:B------:R-:W-:Y:S01]  /*17b0*/  SHF.L.U32 R3, R5, 0x1f, RZ ;  /* 0x0000001f05037819 */ /* 0x000fe200000006ff */
[----:B0-----:R-:W-:-:S04]  /*17c0*/  ULEA UR13, UR8, UR7, 0x18 ;  /* 0x00000007080d7291 */ /* 0x001fc8000f8ec03f */
[----:B------:R-:W-:-:S09]  /*17d0*/  ULEA UR7, UR5, UR13, 0x3 ;  /* 0x0000000d05077291 */ /* 0x000fd2000f8e183f */
[----:B------:R0:W1:Y:S01]  /*17e0*/  SYNCS.PHASECHK.TRANS64.TRYWAIT P1, [UR7], R3 ;  /* 0x00000003ff0075a7 */ /* 0x0000620008020147 */
[----:B------:R-:W-:Y:S05]  /*17f0*/  @!P0 BRA `(.L_x_20) ;  /* 0x0000000000048947 */ /* 0x000fea0003800000 */
[----:B------:R-:W-:Y:S01]  /*1800*/  BPT.TRAP 0x1 ;  /* 0x000000040000795c */ /* 0x000fe20000300000 */
.L_x_20:
[----:B-1----:R-:W-:Y:S05]  /*1810*/  @P1 BRA `(.L_x_21) ;  /* 0x0000000000081947 */ /* 0x002fea0003800000 */
[----:B------:R-:W1:Y:S02]  /*1820*/  SYNCS.PHASECHK.TRANS64.TRYWAIT P1, [UR7], R3 ;  /* 0x00000003ff0075a7 */ /* 0x000e640008020147 */
[----:B-1----:R-:W-:Y:S05]  /*1830*/  @!P1 BRA `(.L_x_22) ;  /* 0x00000080005c9947 */ /* 0x002fea0003800000 */
.L_x_21:
[----:B------:R-:W-:Y:S01]  /*1840*/  ULEA UR7, UR5, UR45, 0xa ;  /* 0x0000002d05077291 */ /* 0x000fe2000f8e503f */
[----:B------:R-:W-:Y:S01]  /*1850*/  WARPGROUP.ARRIVE ;  /* 0x00000000000079c5 */ /* 0x000fe20000000000 */
[----:B------:R-:W-:Y:S01]  /*1860*/  UIMAD UR12, UR5, 0x600, UR4 ;  /* 0x00000600050c78a4 */ /* 0x000fe2000f8e0204 */
[----:B------:R-:W-:Y:S01]  /*1870*/  UMOV UR9, 0x40000040 ;  /* 0x4000004000097882 */ /* 0x000fe20000000000 */
[----:B------:R-:W-:-:S03]  /*1880*/  UMOV UR11, 0x40000040 ;  /* 0x40000040000b7882 */ /* 0x000fc60000000000 */
[----:B------:R-:W-:Y:S02]  /*1890*/  UMOV UR8, UR7 ;  /* 0x0000000700087c82 */ /* 0x000fe40008000000 */
[----:B------:R-:W-:Y:S02]  /*18a0*/  UMOV UR10, UR12 ;  /* 0x0000000c000a7c82 */ /* 0x000fe40008000000 */
[----:B------:R-:W-:Y:S01]  /*18b0*/  HGMMA.64x192x16.F32 R24, gdesc[UR8].tnspA.tnspB, R24, gsb0 ;  /* 0x62e00000081879f0 */ /* 0x000fe20008000818 */
[----:B------:R-:W-:Y:S02]  /*18c0*/  UIADD3 UR8, UR7, 0x80, URZ ;  /* 0x0000008007087890 */ /* 0x000fe4000fffe03f */
[----:B------:R-:W-:Y:S01]  /*18d0*/  UIADD3 UR10, UR12, 0x80, URZ ;  /* 0x000000800c0a7890 */ /* 0x000fe2000fffe03f */
[----:B------:R-:W-:Y:S01]  /*18e0*/  UMOV UR9, 0x40000040 ;  /* 0x4000004000097882 */ /* 0x000fe20000000000 */
[----:B------:R-:W-:Y:S01]  /*18f0*/  UMOV UR11, 0x40000040 ;  /* 0x40000040000b7882 */ /* 0x000fe20000000000 */
[----:B------:R-:W-:-:S02]  /*1900*/  WARPGROUP.DEPBAR.LE gsb0, 0x0 ;  /* 0x00008000000079c5 */ /* 0x000fc40000010000 */
        /* <DEDUP_REMOVED lines=18> */
[----:B------:R-:W-:Y:S01]  /*1a30*/  BPT.TRAP 0x1 ;  /* 0x000000040000795c */ /* 0x000fe20000300000 */
.L_x_23:
[----:B------:R-:W-:Y:S01]  /*1a40*/  ULEA UR7, UR6, UR13, 0x3 ;  /* 0x0000000d06077291 */ /* 0x000fe2000f8e183f */
[----:B------:R-:W-:-:S03]  /*1a50*/  ISETP.GT.U32.AND P1, PT, R18, 0x1, PT ;  /* 0x000000011200780c */ /* 0x000fc60003f24070 */
[----:B------:R-:W-:-:S04]  /*1a60*/  UIADD3 UR7, UR7, 0x28, URZ ;  /* 0x0000002807077890 */ /* 0x000fc8000fffe03f */
[----:B------:R-:W-:-:S09]  /*1a70*/  UPRMT UR7, URZ, 0x654, UR7 ;  /* 0x000006543f077896 */ /* 0x000fd20008000007 */
[----:B------:R-:W-:Y:S01]  /*1a80*/  SYNCS.ARRIVE.TRANS64.RED.A1T0 RZ, [UR7], RZ ;  /* 0x000000ffffff79a7 */ /* 0x000fe20008100407 */
[----:B------:R-:W-:Y:S05]  /*1a90*/  @P1 BRA `(.L_x_24) ;  /* 0x0000000000041947 */ /* 0x000fea0003800000 */
[----:B------:R-:W-:Y:S01]  /*1aa0*/  BPT.TRAP 0x1 ;  /* 0x000000040000795c */ /* 0x000fe20000300000 */
.L_x_24:
[----:B------:R-:W-:Y:S01]  /*1ab0*/  UIADD3 UR5, UR5, 0x1, URZ ;  /* 0x0000000105057890 */ /* 0x000fe2000fffe03f */
[C---:B------:R-:W-:Y:S01]  /*1ac0*/  ISETP.GT.AND P1, PT, R0.reuse, 0x1, PT ;  /* 0x000000010000780c */ /* 0x040fe20003f24270 */
[----:B------:R-:W-:Y:S01]  /*1ad0*/  UIADD3 UR6, UR6, 0x1, URZ ;  /* 0x0000000106067890 */ /* 0x000fe2000fffe03f */
[----:B------:R-:W-:Y:S01]  /*1ae0*/  VIADD R0, R0, 0xffffffff ;  /* 0xffffffff00007836 */ /* 0x000fe20000000000 */
[----:B------:R-:W-:Y:S02]  /*1af0*/  UISETP.NE.AND UP0, UPT, UR5, 0x5, UPT ;  /* 0x000000050500788c */ /* 0x000fe4000bf05270 */
[----:B------:R-:W-:Y:S02]  /*1b00*/  UISETP.NE.AND UP1, UPT, UR6, 0x5, UPT ;  /* 0x000000050600788c */ /* 0x000fe4000bf25270 */
[----:B------:R-:W-:Y:S02]  /*1b10*/  USEL UR7, URZ, 0x1, UP0 ;  /* 0x000000013f077887 */ /* 0x000fe40008000000 */
[----:B------:R-:W-:-:S02]  /*1b20*/  USEL UR5, UR5, URZ, UP0 ;  /* 0x0000003f05057287 */ /* 0x000fc40008000000 */
[----:B------:R-:W-:Y:S02]  /*1b30*/  USEL UR6, UR6, URZ, UP1 ;  /* 0x0000003f06067287 */ /* 0x000fe40008800000 */
[----:B------:R-:W-:Y:S01]  /*1b40*/  LOP3.LUT R5, R5, UR7, RZ, 0x3c, !PT ;  /* 0x0000000705057c12 */ /* 0x000fe2000f8e3cff */
[----:B------:R-:W-:Y:S09]  /*1b50*/  @P1 BRA `(.L_x_25) ;  /* 0xfffffffc00041947 */ /* 0x000ff2000383ffff */
.L_x_18:
[----:B01----:R-:W0:Y:S02]  /*1b60*/  LDC R0, c[0x0][0x28c] ;  /* 0x0000a300ff007b82 */ /* 0x003e240000000800 */
[----:B0-----:R-:W-:-:S13]  /*1b70*/  ISETP.GE.AND P1, PT, R0, 0x1, PT ;  /* 0x000000010000780c */ /* 0x001fda0003f26270 */
[----:B------:R-:W-:Y:S05]  /*1b80*/  @!P1 BRA `(.L_x_26) ;  /* 0x0000000000409947 */ /* 0x000fea0003800000 */
[----:B------:R-:W-:Y:S05]  /*1b90*/  @!P0 BRA `(.L_x_27) ;  /* 0x0000000000048947 */ /* 0x000fea0003800000 */
[----:B------:R-:W-:Y:S01]  /*1ba0*/  BPT.TRAP 0x1 ;  /* 0x000000040000795c */ /* 0x000fe20000300000 */
.L_x_27:
[----:B------:R-:W0:Y:S01]  /*1bb0*/  S2UR UR7, SR_CgaCtaId ;  /* 0x00000000000779c3 */ /* 0x000e220000008800 */
[----:B------:R-:W-:Y:S01]  /*1bc0*/  UIADD3 UR6, UR44, UR41, URZ ;  /* 0x000000292c067290 */ /* 0x000fe2000fffe03f */
[----:B------:R-:W-:-:S03]  /*1bd0*/  ISETP.GT.U32.AND P0, PT, R18, 0x1, PT ;  /* 0x000000011200780c */ /* 0x000fc60003f04070 */
[----:B------:R-:W-:-:S04]  /*1be0*/  UIMAD.WIDE.U32 UR4, UR6, -0x33333333, URZ ;  /* 0xcccccccd060478a5 */ /* 0x000fc8000f8e003f */
[----:B------:R-:W-:-:S03]  /*1bf0*/  USHF.R.U32.HI UR4, URZ, 0x2, UR5 ;  /* 0x000000023f047899 */ /* 0x000fc60008011605 */
[----:B------:R-:W-:Y:S01]  /*1c00*/  UMOV UR5, 0x400 ;  /* 0x0000040000057882 */ /* 0x000fe20000000000 */
[----:B------:R-:W-:Y:S02]  /*1c10*/  UIMAD UR6, UR4, -0x5, UR6 ;  /* 0xfffffffb040678a4 */ /* 0x000fe4000f8e0206 */
[----:B0-----:R-:W-:-:S04]  /*1c20*/  ULEA UR5, UR7, UR5, 0x18 ;  /* 0x0000000507057291 */ /* 0x001fc8000f8ec03f */
[----:B------:R-:W-:-:S04]  /*1c30*/  ULEA UR6, UR6, UR5, 0x3 ;  /* 0x0000000506067291 */ /* 0x000fc8000f8e183f */
[----:B------:R-:W-:-:S04]  /*1c40*/  UIADD3 UR6, UR6, 0x28, URZ ;  /* 0x0000002806067890 */ /* 0x000fc8000fffe03f */
[----:B------:R-:W-:-:S09]  /*1c50*/  UPRMT UR6, URZ, 0x654, UR6 ;  /* 0x000006543f067896 */ /* 0x000fd20008000006 */
[----:B------:R-:W-:Y:S01]  /*1c60*/  SYNCS.ARRIVE.TRANS64.RED.A1T0 RZ, [UR6], RZ ;  /* 0x000000ffffff79a7 */ /* 0x000fe20008100406 */
[----:B------:R-:W-:Y:S05]  /*1c70*/  @P0 BRA `(.L_x_26) ;  /* 0x0000000000040947 */ /* 0x000fea0003800000 */
[----:B------:R-:W-:Y:S01]  /*1c80*/  BPT.TRAP 0x1 ;  /* 0x000000040000795c */ /* 0x000fe20000300000 */
.L_x_26:
[----:B------:R-:W-:Y:S01]  /*1c90*/  IMAD R3, R130, 0xc0, RZ ;  /* 0x000000c082037824 */ /* 0x000fe200078e02ff */
[----:B------:R-:W-:Y:S01]  /*1ca0*/  UIADD3 UR41, UR43, UR41, URZ ;  /* 0x000000292b297290 */ /* 0x000fe2000fffe03f */
[----:B------:R-:W-:Y:S01]  /*1cb0*/  SHF.R.S32.HI R13, RZ, 0x1f, R19 ;  /* 0x0000001fff0d7819 */ /* 0x000fe20000011413 */
[----:B------:R-:W-:Y:S01]  /*1cc0*/  ULDC UR7, c[0x0][0x288] ;  /* 0x0000a20000077ab9 */ /* 0x000fe20000000800 */
[----:B------:R-:W-:Y:S01]  /*1cd0*/  IMAD.SHL.U32 R8, R131, 0x80, RZ ;  /* 0x0000008083087824 */ /* 0x000fe200078e00ff */
[C---:B------:R-:W-:Y:S01]  /*1ce0*/  LOP3.LUT R10, R3.reuse, 0x6, R126, 0xf8, !PT ;  /* 0x00000006030a7812 */ /* 0x040fe200078ef87e */
[----:B------:R-:W-:Y:S01]  /*1cf0*/  UISETP.GT.U32.AND UP0, UPT, UR41, 0x4, UPT ;  /* 0x000000042900788c */ /* 0x000fe2000bf04070 */
[----:B------:R-:W-:Y:S01]  /*1d00*/  ISETP.GE.AND P0, PT, R3, UR7, PT ;  /* 0x0000000703007c0c */ /* 0x000fe2000bf06270 */
[----:B------:R-:W-:Y:S01]  /*1d10*/  ULDC.64 UR4, c[0x0][0x5d0] ;  /* 0x0001740000047ab9 */ /* 0x000fe20000000a00 */
[----:B------:R-:W-:Y:S01]  /*1d20*/  SHF.R.S32.HI R11, RZ, 0x1f, R10 ;  /* 0x0000001fff0b7819 */ /* 0x000fe2000001140a */
[----:B------:R-:W-:Y:S01]  /*1d30*/  ULDC UR10, c[0x0][0x284] ;  /* 0x0000a100000a7ab9 */ /* 0x000fe20000000800 */
[----:B------:R-:W-:Y:S01]  /*1d40*/  IMAD R0, R13, UR4, RZ ;  /* 0x000000040d007c24 */ /* 0x000fe2000f8e02ff */
[----:B------:R-:W-:Y:S01]  /*1d50*/  UISETP.LT.U32.AND UP0, UPT, UR43, 0x5, UP0 ;  /* 0x000000052b00788c */ /* 0x000fe20008701070 */
[----:B------:R-:W-:Y:S01]  /*1d60*/  ISETP.GE.OR P0, PT, R8, UR10, P0 ;  /* 0x0000000a08007c0c */ /* 0x000fe20008706670 */
[----:B------:R-:W-:Y:S01]  /*1d70*/  UISETP.GE.U32.AND UP1, UPT, UR43, 0x5, UPT ;  /* 0x000000052b00788c */ /* 0x000fe2000bf26070 */
[C---:B------:R-:W-:Y:S01]  /*1d80*/  IMAD R7, R19.reuse, UR5, R0 ;  /* 0x0000000513077c24 */ /* 0x040fe2000f8e0200 */
[----:B------:R-:W-:Y:S01]  /*1d90*/  USEL UR6, URZ, 0x1, !UP0 ;  /* 0x000000013f067887 */ /* 0x000fe2000c000000 */
[----:B------:R-:W-:Y:S01]  /*1da0*/  IMAD.WIDE.U32 R4, R19, UR4, R10 ;  /* 0x0000000413047c25 */ /* 0x000fe2000f8e000a */
[----:B------:R-:W-:Y:S01]  /*1db0*/  UIMAD.WIDE.U32 UR4, UR41, -0x33333333, URZ ;  /* 0xcccccccd290478a5 */ /* 0x000fe2000f8e003f */
[----:B------:R-:W-:-:S02]  /*1dc0*/  ULDC.64 UR8, c[0x0][0x5c8] ;  /* 0x0001720000087ab9 */ /* 0x000fc40000000a00 */
[----:B------:R-:W-:Y:S01]  /*1dd0*/  IMAD.WIDE R130, R131, 0x80, R22 ;  /* 0x0000008083827825 */ /* 0x000fe200078e0216 */
[----:B------:R-:W-:Y:S02]  /*1de0*/  USHF.R.U32.HI UR4, URZ, 0x2, UR5 ;  /* 0x000000023f047899 */ /* 0x000fe40008011605 */
[----:B------:R-:W-:Y:S01]  /*1df0*/  ULOP3.LUT UR40, UR40, UR6, URZ, 0x3c, !UPT ;  /* 0x0000000628287292 */ /* 0x000fe2000f8e3c3f */
[----:B------:R-:W-:Y:S01]  /*1e00*/  IMAD R9, R131, UR8, RZ ;  /* 0x0000000883097c24 */ /* 0x000fe2000f8e02ff */
[----:B------:R-:W-:Y:S01]  /*1e10*/  UIMAD UR41, UR4, -0x5, UR41 ;  /* 0xfffffffb042978a4 */ /* 0x000fe2000f8e0229 */
[----:B------:R-:W-:Y:S01]  /*1e20*/  IMAD.IADD R5, R5, 0x1, R7 ;  /* 0x0000000105057824 */ /* 0x000fe200078e0207 */
[----:B------:R-:W-:Y:S01]  /*1e30*/  @UP1 ULOP3.LUT UR40, UR40, 0x1, UR4, 0x78, !UPT ;  /* 0x0000000128281892 */ /* 0x000fe2000f8e7804 */
[C---:B------:R-:W-:Y:S02]  /*1e40*/  IMAD R9, R130.reuse, UR9, R9 ;  /* 0x0000000982097c24 */ /* 0x040fe4000f8e0209 */
[----:B------:R-:W-:-:S04]  /*1e50*/  IMAD.WIDE.U32 R134, R130, UR8, R4 ;  /* 0x0000000882867c25 */ /* 0x000fc8000f8e0004 */
[----:B------:R-:W-:Y:S01]  /*1e60*/  IMAD.MOV.U32 R0, RZ, RZ, -0x1 ;  /* 0xffffffffff007424 */ /* 0x000fe200078e00ff */
[----:B------:R-:W-:Y:S06]  /*1e70*/  @P0 BRA `(.L_x_28) ;  /* 0x0000005c00540947 */ /* 0x000fec0003800000 */
[----:B-----5:R-:W-:Y:S01]  /*1e80*/  FSETP.NEU.AND P0, PT, R121, RZ, PT ;  /* 0x000000ff7900720b */ /* 0x020fe20003f0d000 */
[----:B------:R-:W-:Y:S01]  /*1e90*/  IMAD.IADD R3, R122, 0x1, -R3 ;  /* 0x000000017a037824 */ /* 0x000fe200078e0a03 */
[----:B------:R-:W-:Y:S01]  /*1ea0*/  BSSY B0, `(.L_x_28) ;  /* 0x00005d2000007945 */ /* 0x000fe20003800000 */
[----:B------:R-:W-:Y:S02]  /*1eb0*/  IMAD.IADD R8, R129, 0x1, -R8 ;  /* 0x0000000181087824 */ /* 0x000fe400078e0a08 */
[----:B------:R-:W-:Y:S01]  /*1ec0*/  IMAD.IADD R143, R135, 0x1, R9 ;  /* 0x00000001878f7824 */ /* 0x000fe200078e0209 */
[----:B------:R-:W-:-:S04]  /*1ed0*/  ISETP.GT.AND P2, PT, R3, RZ, PT ;  /* 0x000000ff0300720c */ /* 0x000fc80003f44270 */
[----:B------:R-:W-:-:S03]  /*1ee0*/  ISETP.GT.AND P1, PT, R8, RZ, P2 ;  /* 0x000000ff0800720c */ /* 0x000fc60001724270 */
[----:B------:R-:W-:Y:S10]  /*1ef0*/  @!P0 BRA `(.L_x_29) ;  /* 0x0000004000588947 */ /* 0x000ff40003800000 */
[----:B------:R-:W0:Y:S01]  /*1f00*/  LDC.64 R138, c[0x0][0x5b8] ;  /* 0x00016e00ff8a7b82 */ /* 0x000e220000000a00 */
[----:B------:R-:W-:-:S07]  /*1f10*/  ULDC.64 UR4, c[0x0][0x5c0] ;  /* 0x0001700000047ab9 */ /* 0x000fce0000000a00 */
[----:B------:R-:W1:Y:S08]  /*1f20*/  LDC.64 R140, c[0x0][0x5b0] ;  /* 0x00016c00ff8c7b82 */ /* 0x000e700000000a00 */
[----:B------:R-:W2:Y:S01]  /*1f30*/  LDC.64 R14, c[0x0][0x5a8] ;  /* 0x00016a00ff0e7b82 */ /* 0x000ea20000000a00 */
[-C--:B0-----:R-:W-:Y:S02]  /*1f40*/  IMAD R4, R13, R138.reuse, RZ ;  /* 0x0000008a0d047224 */ /* 0x081fe400078e02ff */
[----:B------:R-:W-:-:S04]  /*1f50*/  IMAD.WIDE.U32 R136, R19, R138, R10 ;  /* 0x0000008a13887225 */ /* 0x000fc800078e000a */
[----:B------:R-:W-:Y:S02]  /*1f60*/  IMAD R133, R19, R139, R4 ;  /* 0x0000008b13857224 */ /* 0x000fe400078e0204 */
[-C--:B-1----:R-:W-:Y:S02]  /*1f70*/  IMAD R4, R131, R140.reuse, RZ ;  /* 0x0000008c83047224 */ /* 0x082fe400078e02ff */
[----:B------:R-:W-:Y:S02]  /*1f80*/  IMAD.IADD R13, R137, 0x1, R133 ;  /* 0x00000001890d7824 */ /* 0x000fe400078e0285 */
[----:B------:R-:W-:Y:S02]  /*1f90*/  IMAD.MOV.U32 R12, RZ, RZ, R136 ;  /* 0x000000ffff0c7224 */ /* 0x000fe400078e0088 */
[C---:B------:R-:W-:Y:S02]  /*1fa0*/  IMAD R135, R130.reuse, R141, R4 ;  /* 0x0000008d82877224 */ /* 0x040fe400078e0204 */
[----:B------:R-:W-:-:S04]  /*1fb0*/  IMAD.WIDE.U32 R4, R130, R140, R12 ;  /* 0x0000008c82047225 */ /* 0x000fc800078e000c */
[----:B------:R-:W-:Y:S01]  /*1fc0*/  IMAD.IADD R5, R5, 0x1, R135 ;  /* 0x0000000105057824 */ /* 0x000fe200078e0287 */
[----:B--2---:R-:W-:-:S04]  /*1fd0*/  LEA R6, P0, R4, R14, 0x1 ;  /* 0x0000000e04067211 */ /* 0x004fc800078008ff */
[----:B------:R-:W-:-:S05]  /*1fe0*/  LEA.HI.X R7, R4, R15, R5, 0x1, P0 ;  /* 0x0000000f04077211 */ /* 0x000fca00000f0c05 */
[----:B------:R0:W2:Y:S01]  /*1ff0*/  @P1 LDG.E.LTC128B.U16 R9, desc[UR38][R6.64] ;  /* 0x0000002606091981 */ /* 0x0000a2000c1e1520 */
[----:B------:R-:W-:Y:S01]  /*2000*/  IMAD.WIDE.U32 R20, R130, R140, R10 ;  /* 0x0000008c82147225 */ /* 0x000fe200078e000a */
[----:B------:R-:W-:Y:S03]  /*2010*/  BSSY B1, `(.L_x_30) ;  /* 0x0000013000017945 */ /* 0x000fe60003800000 */
[----:B------:R-:W-:Y:S02]  /*2020*/  IMAD.IADD R21, R135, 0x1, R21 ;  /* 0x0000000187157824 */ /* 0x000fe400078e0215 */
[----:B------:R-:W-:-:S04]  /*2030*/  IMAD.WIDE.U32 R20, R19, R138, R20 ;  /* 0x0000008a13147225 */ /* 0x000fc800078e0014 */
[----:B0-----:R-:W-:Y:S01]  /*2040*/  IMAD.IADD R7, R133, 0x1, R21 ;  /* 0x0000000185077824 */ /* 0x001fe200078e0215 */
[----:B------:R-:W-:Y:S02]  /*2050*/  LEA R6, P4, R20, R14, 0x1 ;  /* 0x0000000e14067211 */ /* 0x000fe400078808ff */
[----:B------:R-:W-:Y:S02]  /*2060*/  SHF.L.U64.HI R21, R140, 0x3, R141 ;  /* 0x000000038c157819 */ /* 0x000fe4000001028d */
[----:B------:R-:W-:Y:S01]  /*2070*/  LEA.HI.X R7, R20, R15, R7, 0x1, P4 ;  /* 0x0000000f14077211 */ /* 0x000fe200020f0c07 */
[----:B------:R-:W-:Y:S02]  /*2080*/  IMAD.SHL.U32 R20, R140, 0x8, RZ ;  /* 0x000000088c147824 */ /* 0x000fe400078e00ff */
[----:B--2---:R-:W-:-:S05]  /*2090*/  HADD2.F32 R4, -RZ, R9.H0_H0 ;  /* 0x20000009ff047230 */ /* 0x004fca0000004100 */
[----:B------:R-:W-:Y:S01]  /*20a0*/  FMUL R5, R4, R121 ;  /* 0x0000007904057220 */ /* 0x000fe20000400000 */
[----:B------:R-:W-:-:S03]  /*20b0*/  LEA R4, P0, R134, UR4, 0x1 ;  /* 0x0000000486047c11 */ /* 0x000fc6000f8008ff */
[----:B------:R-:W-:Y:S01]  /*20c0*/  FFMA R24, R24, R120, R5 ;  /* 0x0000007818187223 */ /* 0x000fe20000000005 */
[----:B------:R-:W-:Y:S02]  /*20d0*/  LEA.HI.X R5, R134, UR5, R143, 0x1, P0 ;  /* 0x0000000586057c11 */ /* 0x000fe400080f0c8f */
[----:B------:R-:W-:Y:S02]  /*20e0*/  ISETP.GT.AND P0, PT, R3, 0x1, PT ;  /* 0x000000010300780c */ /* 0x000fe40003f04270 */
[----:B------:R-:W-:Y:S02]  /*20f0*/  F2FP.F16.F32.PACK_AB R24, RZ, R24 ;  /* 0x00000018ff18723e */ /* 0x000fe400000000ff */
[----:B------:R-:W-:-:S03]  /*2100*/  ISETP.GT.AND P3, PT, R8, RZ, P0 ;  /* 0x000000ff0800720c */ /* 0x000fc60000764270 */
[----:B------:R0:W-:Y:S10]  /*2110*/  @P1 STG.E.U16 desc[UR38][R4.64], R24 ;  /* 0x0000001804001986 */ /* 0x0001f4000c101526 */
[----:B------:R-:W-:Y:S05]  /*2120*/  @!P3 BRA `(.L_x_31) ;  /* 0x000000000004b947 */ /* 0x000fea0003800000 */
[----:B------:R1:W5:Y:S02]  /*2130*/  LDG.E.LTC128B.U16 R9, desc[UR38][R6.64+0x2] ;  /* 0x0000022606097981 */ /* 0x000364000c1e1520 */
.L_x_31:
[----:B------:R-:W-:Y:S05]  /*2140*/  BSYNC B1 ;  /* 0x0000000000017941 */ /* 0x000fea0003800000 */
.L_x_30:
[----:B-----5:R-:W-:Y:S01]  /*2150*/  HADD2.F32 R12, -RZ, R9.H0_H0 ;  /* 0x20000009ff0c7230 */ /* 0x020fe20000004100 */
[----:B------:R-:W-:Y:S01]  /*2160*/  ISETP.GT.AND P2, PT, R8, 0x8, P2 ;  /* 0x000000080800780c */ /* 0x000fe20001744270 */
[----:B------:R-:W-:-:S04]  /*2170*/  IMAD.WIDE.U32 R130, R130, R140, R20 ;  /* 0x0000008c82827225 */ /* 0x000fc800078e0014 */
[----:B------:R-:W-:Y:S01]  /*2180*/  FMUL R12, R12, R121 ;  /* 0x000000790c0c7220 */ /* 0x000fe20000400000 */
[--C-:B------:R-:W-:Y:S01]  /*2190*/  IMAD.IADD R135, R135, 0x1, R131.reuse ;  /* 0x0000000187877824 */ /* 0x100fe200078e0283 */
[----:B------:R-:W-:Y:S02]  /*21a0*/  IADD3 R136, P1, R136, R130, RZ ;  /* 0x0000008288887210 */ /* 0x000fe40007f3e0ff */
[----:B------:R-:W-:Y:S01]  /*21b0*/  FFMA R12, R25, R120, R12 ;  /* 0x00000078190c7223 */ /* 0x000fe2000000000c */
[----:B------:R-:W-:Y:S02]  /*21c0*/  PRMT R131, R9, 0x7610, R131 ;  /* 0x0000761009837816 */ /* 0x000fe40000000083 */
[----:B------:R-:W-:Y:S01]  /*21d0*/  IMAD.X R13, R135, 0x1, R13, P1 ;  /* 0x00000001870d7824 */ /* 0x000fe200008e060d */
[----:B------:R-:W-:Y:S02]  /*21e0*/  LEA R20, P1, R136, R14, 0x1 ;  /* 0x0000000e88147211 */ /* 0x000fe400078208ff */
[----:B------:R-:W-:-:S02]  /*21f0*/  F2FP.F16.F32.PACK_AB R12, RZ, R12 ;  /* 0x0000000cff0c723e */ /* 0x000fc400000000ff */
[----:B------:R-:W-:Y:S02]  /*2200*/  LEA.HI.X R21, R136, R15, R13, 0x1, P1 ;  /* 0x0000000f88157211 */ /* 0x000fe400008f0c0d */
[----:B------:R-:W-:-:S05]  /*2210*/  PRMT R25, R12, 0x7610, R25 ;  /* 0x000076100c197816 */ /* 0x000fca0000000019 */
[----:B------:R2:W-:Y:S04]  /*2220*/  @P3 STG.E.U16 desc[UR38][R4.64+0x2], R25 ;  /* 0x0000021904003986 */ /* 0x0005e8000c101526 */
[----:B------:R-:W3:Y:S01]  /*2230*/  @P2 LDG.E.LTC128B.U16 R131, desc[UR38][R20.64] ;  /* 0x0000002614832981 */ /* 0x000ee2000c1e1520 */
[----:B0-----:R-:W-:Y:S01]  /*2240*/  IADD3 R24, P1, R10, R130, RZ ;  /* 0x000000820a187210 */ /* 0x001fe20007f3e0ff */
[----:B------:R-:W-:Y:S01]  /*2250*/  BSSY B1, `(.L_x_32) ;  /* 0x0000011000017945 */ /* 0x000fe20003800000 */
[----:B------:R-:W-:Y:S02]  /*2260*/  SHF.L.U64.HI R13, R125, 0x1, R124 ;  /* 0x000000017d0d7819 */ /* 0x000fe4000001027c */
[----:B------:R-:W-:Y:S01]  /*2270*/  ISETP.GT.AND P0, PT, R8, 0x8, P0 ;  /* 0x000000080800780c */ /* 0x000fe20000704270 */
[----:B--2---:R-:W-:Y:S01]  /*2280*/  IMAD.X R25, R11, 0x1, R135, P1 ;  /* 0x000000010b197824 */ /* 0x004fe200008e0687 */
[----:B------:R-:W-:Y:S01]  /*2290*/  LEA R12, P1, R125, R4, 0x1 ;  /* 0x000000047d0c7211 */ /* 0x000fe200078208ff */
[----:B------:R-:W-:-:S04]  /*22a0*/  IMAD.WIDE.U32 R24, R19, R138, R24 ;  /* 0x0000008a13187225 */ /* 0x000fc800078e0018 */
[----:B------:R-:W-:Y:S02]  /*22b0*/  IMAD.X R13, R13, 0x1, R5, P1 ;  /* 0x000000010d0d7824 */ /* 0x000fe400008e0605 */
[----:B------:R-:W-:Y:S02]  /*22c0*/  IMAD.IADD R11, R133, 0x1, R25 ;  /* 0x00000001850b7824 */ /* 0x000fe400078e0219 */
[----:B---3--:R-:W-:-:S05]  /*22d0*/  HADD2.F32 R10, -RZ, R131.H0_H0 ;  /* 0x20000083ff0a7230 */ /* 0x008fca0000004100 */
[----:B------:R-:W-:Y:S01]  /*22e0*/  FMUL R9, R10, R121 ;  /* 0x000000790a097220 */ /* 0x000fe20000400000 */
[----:B------:R-:W-:-:S03]  /*22f0*/  LEA R10, P3, R24, R14, 0x1 ;  /* 0x0000000e180a7211 */ /* 0x000fc600078608ff */
[----:B------:R-:W-:Y:S01]  /*2300*/  FFMA R9, R26, R120, R9 ;  /* 0x000000781a097223 */ /* 0x000fe20000000009 */
[----:B------:R-:W-:-:S04]  /*2310*/  LEA.HI.X R11, R24, R15, R11, 0x1, P3 ;  /* 0x0000000f180b7211 */ /* 0x000fc800018f0c0b */
[----:B------:R-:W-:-:S05]  /*2320*/  F2FP.F16.F32.PACK_AB R9, RZ, R9 ;  /* 0x00000009ff09723e */ /* 0x000fca00000000ff */
[----:B------:R0:W-:Y:S01]  /*2330*/  @P2 STG.E.U16 desc[UR38][R12.64], R9 ;  /* 0x000000090c002986 */ /* 0x0001e2000c101526 */
[----:B------:R-:W-:Y:S05]  /*2340*/  @!P0 BRA `(.L_x_33) ;  /* 0x0000000000048947 */ /* 0x000fea0003800000 */
[----:B------:R2:W5:Y:S02]  /*2350*/  LDG.E.LTC128B.U16 R131, desc[UR38][R10.64+0x2] ;  /* 0x000002260a837981 */ /* 0x000564000c1e1520 */
.L_x_33:
[----:B------:R-:W-:Y:S05]  /*2360*/  BSYNC B1 ;  /* 0x0000000000017941 */ /* 0x000fea0003800000 */
.L_x_32:
[----:B-----5:R-:W-:Y:S01]  /*2370*/  HADD2.F32 R14, -RZ, R131.H0_H0 ;  /* 0x20000083ff0e7230 */ /* 0x020fe20000004100 */
[----:B------:R-:W-:Y:S01]  /*2380*/  ISETP.GT.AND P1, PT, R3, 0x8, PT ;  /* 0x000000080300780c */ /* 0x000fe20003f24270 */
[----:B------:R-:W-:Y:S03]  /*2390*/  BSSY B1, `(.L_x_34) ;  /* 0x0000008000017945 */ /* 0x000fe60003800000 */
[----:B------:R-:W-:Y:S01]  /*23a0*/  FMUL R14, R14, R121 ;  /* 0x000000790e0e7220 */ /* 0x000fe20000400000 */
[----:B------:R-:W-:-:S03]  /*23b0*/  ISETP.GT.AND P2, PT, R8, RZ, P1 ;  /* 0x000000ff0800720c */ /* 0x000fc60000f44270 */
[----:B------:R-:W-:-:S05]  /*23c0*/  FFMA R14, R27, R120, R14 ;  /* 0x000000781b0e7223 */ /* 0x000fca000000000e */
[----:B------:R-:W-:-:S05]  /*23d0*/  F2FP.F16.F32.PACK_AB R14, RZ, R14 ;  /* 0x0000000eff0e723e */ /* 0x000fca00000000ff */
[----:B------:R3:W-:Y:S01]  /*23e0*/  @P0 STG.E.U16 desc[UR38][R12.64+0x2], R14 ;  /* 0x0000020e0c000986 */ /* 0x0007e2000c101526 */
[----:B------:R-:W-:Y:S05]  /*23f0*/  @!P2 BRA `(.L_x_35) ;  /* 0x000000000004a947 */ /* 0x000fea0003800000 */
[----:B------:R4:W5:Y:S02]  /*2400*/  LDG.E.LTC128B.U16 R131, desc[UR38][R6.64+0x10] ;  /* 0x0000102606837981 */ /* 0x000964000c1e1520 */
.L_x_35:
[----:B------:R-:W-:Y:S05]  /*2410*/  BSYNC B1 ;  /* 0x0000000000017941 */ /* 0x000fea0003800000 */
.L_x_34:
[----:B---3-5:R-:W-:Y:S01]  /*2420*/  HADD2.F32 R14, -RZ, R131.H0_H0 ;  /* 0x20000083ff0e7230 */ /* 0x028fe20000004100 */
[----:B------:R-:W-:Y:S01]  /*2430*/  ISETP.GT.AND P0, PT, R3, 0x9, PT ;  /* 0x000000090300780c */ /* 0x000fe20003f04270 */
[----:B------:R-:W-:Y:S03]  /*2440*/  BSSY B1, `(.L_x_36) ;  /* 0x0000008000017945 */ /* 0x000fe60003800000 */
[----:B0-----:R-:W-:Y:S01]  /*2450*/  FMUL R9, R14, R121 ;  /* 0x000000790e097220 */ /* 0x001fe20000400000 */
[----:B------:R-:W-:-:S03]  /*2460*/  ISETP.GT.AND P3, PT, R8, RZ, P0 ;  /* 0x000000ff0800720c */ /* 0x000fc60000764270 */
[----:B------:R-:W-:-:S05]  /*2470*/  FFMA R9, R28, R120, R9 ;  /* 0x000000781c097223 */ /* 0x000fca0000000009 */
[----:B------:R-:W-:-:S05]  /*2480*/  F2FP.F16.F32.PACK_AB R9, RZ, R9 ;  /* 0x00000009ff09723e */ /* 0x000fca00000000ff */
[----:B------:R0:W-:Y:S01]  /*2490*/  @P2 STG.E.U16 desc[UR38][R4.64+0x10], R9 ;  /* 0x0000100904002986 */ /* 0x0001e2000c101526 */
[----:B------:R-:W-:Y:S05]  /*24a0*/  @!P3 BRA `(.L_x_37) ;  /* 0x000000000004b947 */ /* 0x000fea0003800000 */
[----:B------:R3:W5:Y:S02]  /*24b0*/  LDG.E.LTC128B.U16 R131, desc[UR38][R6.64+0x12] ;  /* 0x0000122606837981 */ /* 0x000764000c1e1520 */
.L_x_37:
[----:B------:R-:W-:Y:S05]  /*24c0*/  BSYNC B1 ;  /* 0x0000000000017941 */ /* 0x000fea0003800000 */
.L_x_36:
[----:B-----5:R-:W-:Y:S01]  /*24d0*/  HADD2.F32 R14, -RZ, R131.H0_H0 ;  /* 0x20000083ff0e7230 */ /* 0x020fe20000004100 */
[----:B------:R-:W-:Y:S01]  /*24e0*/  ISETP.GT.AND P1, PT, R8, 0x8, P1 ;  /* 0x000000080800780c */ /* 0x000fe20000f24270 */
[----:B------:R-:W-:Y:S03]  /*24f0*/  BSSY B1, `(.L_x_38) ;  /* 0x0000007000017945 */ /* 0x000fe60003800000 */
[----:B------:R-:W-:-:S04]  /*2500*/  FMUL R14, R14, R121 ;  /* 0x000000790e0e7220 */ /* 0x000fc80000400000 */
[----:B------:R-:W-:-:S05]  /*2510*/  FFMA R14, R29, R120, R14 ;  /* 0x000000781d0e7223 */ /* 0x000fca000000000e */
[----:B------:R-:W-:-:S05]  /*2520*/  F2FP.F16.F32.PACK_AB R14, RZ, R14 ;  /* 0x0000000eff0e723e */ /* 0x000fca00000000ff */
[----:B------:R0:W-:Y:S01]  /*2530*/  @P3 STG.E.U16 desc[UR38][R4.64+0x12], R14 ;  /* 0x0000120e04003986 */ /* 0x0001e2000c101526 */
[----:B------:R-:W-:Y:S05]  /*2540*/  @!P1 BRA `(.L_x_39) ;  /* 0x0000000000049947 */ /* 0x000fea0003800000 */
[----:B------:R0:W5:Y:S02]  /*2550*/  LDG.E.LTC128B.U16 R131, desc[UR38][R10.64+0x10] ;  /* 0x000010260a837981 */ /* 0x000164000c1e1520 */
.L_x_39:
[----:B------:R-:W-:Y:S05]  /*2560*/  BSYNC B1 ;  /* 0x0000000000017941 */ /* 0x000fea0003800000 */
.L_x_38:
[----:B0----5:R-:W-:Y:S01]  /*2570*/  HADD2.F32 R14, -RZ, R131.H0_H0 ;  /* 0x20000083ff0e7230 */ /* 0x021fe20000004100 */
        /* <DEDUP_REMOVED lines=8> */
.L_x_41:
[----:B------:R-:W-:Y:S05]  /*2600*/  BSYNC B1 ;  /* 0x0000000000017941 */ /* 0x000fea0003800000 */
.L_x_40:
        /* <DEDUP_REMOVED lines=10> */
.L_x_43:
[----:B------:R-:W-:Y:S05]  /*26b0*/  BSYNC B1 ;  /* 0x0000000000017941 */ /* 0x000fea0003800000 */
.L_x_42:
[----:B0----5:R-:W-:Y:S01]  /*26c0*/  HADD2.F32 R14, -RZ, R131.H0_H0 ;  /* 0x20000083ff0e7230 */ /* 0x021fe20000004100 */
        /* <DEDUP_REMOVED lines=9> */
.L_x_45:
[----:B------:R-:W-:Y:S05]  /*2760*/  BSYNC B1 ;  /* 0x0000000000017941 */ /* 0x000fea0003800000 */
.L_x_44:
        /* <DEDUP_REMOVED lines=9> */
.L_x_47:
[----:B------:R-:W-:Y:S05]  /*2800*/  BSYNC B1 ;  /* 0x0000000000017941 */ /* 0x000fea0003800000 */
.L_x_46:
        /* <DEDUP_REMOVED lines=9> */
.L_x_49:
[----:B------:R-:W-:Y:S05]  /*28a0*/  BSYNC B1 ;  /* 0x0000000000017941 */ /* 0x000fea0003800000 */
.L_x_48:
        /* <DEDUP_REMOVED lines=10> */
.L_x_51:
[----:B------:R-:W-:Y:S05]  /*2950*/  BSYNC B1 ;  /* 0x0000000000017941 */ /* 0x000fea0003800000 */
.L_x_50:
        /* <DEDUP_REMOVED lines=10> */
.L_x_53:
[----:B------:R-:W-:Y:S05]  /*2a00*/  BSYNC B1 ;  /* 0x0000000000017941 */ /* 0x000fea0003800000 */
.L_x_52:
        /* <DEDUP_REMOVED lines=9> */
.L_x_55:
[----:B------:R-:W-:Y:S05]  /*2aa0*/  BSYNC B1 ;  /* 0x0000000000017941 */ /* 0x000fea0003800000 */
.L_x_54:
        /* <DEDUP_REMOVED lines=9> */
.L_x_57:
[----:B------:R-:W-:Y:S05]  /*2b40*/  BSYNC B1 ;  /* 0x0000000000017941 */ /* 0x000fea0003800000 */
.L_x_56:
        /* <DEDUP_REMOVED lines=10> */
.L_x_59:
[----:B------:R-:W-:Y:S05]  /*2bf0*/  BSYNC B1 ;  /* 0x0000000000017941 */ /* 0x000fea0003800000 */
.L_x_58:
        /* <DEDUP_REMOVED lines=10> */
.L_x_61:
[----:B------:R-:W-:Y:S05]  /*2ca0*/  BSYNC B1 ;  /* 0x0000000000017941 */ /* 0x000fea0003800000 */
.L_x_60:
        /* <DEDUP_REMOVED lines=9> */
.L_x_63:
[----:B------:R-:W-:Y:S05]  /*2d40*/  BSYNC B1 ;  /* 0x0000000000017941 */ /* 0x000fea0003800000 */
.L_x_62:
        /* <DEDUP_REMOVED lines=9> */
.L_x_65:
[----:B------:R-:W-:Y:S05]  /*2de0*/  BSYNC B1 ;  /* 0x0000000000017941 */ /* 0x000fea0003800000 */
.L_x_64:
        /* <DEDUP_REMOVED lines=10> */
.L_x_67:
[----:B------:R-:W-:Y:S05]  /*2e90*/  BSYNC B1 ;  /* 0x0000000000017941 */ /* 0x000fea0003800000 */
.L_x_66:
        /* <DEDUP_REMOVED lines=10> */
.L_x_69:
[----:B------:R-:W-:Y:S05]  /*2f40*/  BSYNC B1 ;  /* 0x0000000000017941 */ /* 0x000fea0003800000 */
.L_x_68:
        /* <DEDUP_REMOVED lines=9> */
.L_x_71:
[----:B------:R-:W-:Y:S05]  /*2fe0*/  BSYNC B1 ;  /* 0x0000000000017941 */ /* 0x000fea0003800000 */
.L_x_70:
        /* <DEDUP_REMOVED lines=9> */
.L_x_73:
[----:B------:R-:W-:Y:S05]  /*3080*/  BSYNC B1 ;  /* 0x0000000000017941 */ /* 0x000fea0003800000 */
.L_x_72:
        /* <DEDUP_REMOVED lines=10> */
.L_x_75:
[----:B------:R-:W-:Y:S05]  /*3130*/  BSYNC B1 ;  /* 0x0000000000017941 */ /* 0x000fea0003800000 */
.L_x_74:
        /* <DEDUP_REMOVED lines=10> */
.L_x_77:
[----:B------:R-:W-:Y:S05]  /*31e0*/  BSYNC B1 ;  /* 0x0000000000017941 */ /* 0x000fea0003800000 */
.L_x_76:
        /* <DEDUP_REMOVED lines=9> */
.L_x_79:
[----:B------:R-:W-:Y:S05]  /*3280*/  BSYNC B1 ;  /* 0x0000000000017941 */ /* 0x000fea0003800000 */
.L_x_78:
        /* <DEDUP_REMOVED lines=9> */
.L_x_81:
[----:B------:R-:W-:Y:S05]  /*3320*/  BSYNC B1 ;  /* 0x0000000000017941 */ /* 0x000fea0003800000 */
.L_x_80:
        /* <DEDUP_REMOVED lines=10> */
.L_x_83:
[----:B------:R-:W-:Y:S05]  /*33d0*/  BSYNC B1 ;  /* 0x0000000000017941 */ /* 0x000fea0003800000 */
.L_x_82:
        /* <DEDUP_REMOVED lines=10> */
.L_x_85:
[----:B------:R-:W-:Y:S05]  /*3480*/  BSYNC B1 ;  /* 0x0000000000017941 */ /* 0x000fea0003800000 */
.L_x_84:
        /* <DEDUP_REMOVED lines=9> */
.L_x_87:
[----:B------:R-:W-:Y:S05]  /*3520*/  BSYNC B1 ;  /* 0x0000000000017941 */ /* 0x000fea0003800000 */
.L_x_86:
        /* <DEDUP_REMOVED lines=9> */
.L_x_89:
[----:B------:R-:W-:Y:S05]  /*35c0*/  BSYNC B1 ;  /* 0x0000000000017941 */ /* 0x000fea0003800000 */
.L_x_88:
        /* <DEDUP_REMOVED lines=10> */
.L_x_91:
[----:B------:R-:W-:Y:S05]  /*3670*/  BSYNC B1 ;  /* 0x0000000000017941 */ /* 0x000fea0003800000 */
.L_x_90:
        /* <DEDUP_REMOVED lines=10> */
.L_x_93:
[----:B------:R-:W-:Y:S05]  /*3720*/  BSYNC B1 ;  /* 0x0000000000017941 */ /* 0x000fea0003800000 */
.L_x_92:
        /* <DEDUP_REMOVED lines=9> */
.L_x_95:
[----:B------:R-:W-:Y:S05]  /*37c0*/  BSYNC B1 ;  /* 0x0000000000017941 */ /* 0x000fea0003800000 */
.L_x_94:
        /* <DEDUP_REMOVED lines=9> */
.L_x_97:
[----:B------:R-:W-:Y:S05]  /*3860*/  BSYNC B1 ;  /* 0x0000000000017941 */ /* 0x000fea0003800000 */
.L_x_96:
        /* <DEDUP_REMOVED lines=10> */
.L_x_99:
[----:B------:R-:W-:Y:S05]  /*3910*/  BSYNC B1 ;  /* 0x0000000000017941 */ /* 0x000fea0003800000 */
.L_x_98:
        /* <DEDUP_REMOVED lines=10> */
.L_x_101:
[----:B------:R-:W-:Y:S05]  /*39c0*/  BSYNC B1 ;  /* 0x0000000000017941 */ /* 0x000fea0003800000 */
.L_x_100:
        /* <DEDUP_REMOVED lines=9> */
.L_x_103:
[----:B------:R-:W-:Y:S05]  /*3a60*/  BSYNC B1 ;  /* 0x0000000000017941 */ /* 0x000fea0003800000 */
.L_x_102:
        /* <DEDUP_REMOVED lines=9> */
.L_x_105:
[----:B------:R-:W-:Y:S05]  /*3b00*/  BSYNC B1 ;  /* 0x0000000000017941 */ /* 0x000fea0003800000 */
.L_x_104:
        /* <DEDUP_REMOVED lines=10> */
.L_x_107:
[----:B------:R-:W-:Y:S05]  /*3bb0*/  BSYNC B1 ;  /* 0x0000000000017941 */ /* 0x000fea0003800000 */
.L_x_106:
        /* <DEDUP_REMOVED lines=10> */
.L_x_109:
[----:B------:R-:W-:Y:S05]  /*3c60*/  BSYNC B1 ;  /* 0x0000000000017941 */ /* 0x000fea0003800000 */
.L_x_108:
        /* <DEDUP_REMOVED lines=9> */
.L_x_111:
[----:B------:R-:W-:Y:S05]  /*3d00*/  BSYNC B1 ;  /* 0x0000000000017941 */ /* 0x000fea0003800000 */
.L_x_110:
        /* <DEDUP_REMOVED lines=9> */
.L_x_113:
[----:B------:R-:W-:Y:S05]  /*3da0*/  BSYNC B1 ;  /* 0x0000000000017941 */ /* 0x000fea0003800000 */
.L_x_112:
        /* <DEDUP_REMOVED lines=10> */
.L_x_115:
[----:B------:R-:W-:Y:S05]  /*3e50*/  BSYNC B1 ;  /* 0x0000000000017941 */ /* 0x000fea0003800000 */
.L_x_114:
        /* <DEDUP_REMOVED lines=10> */
.L_x_117:
[----:B------:R-:W-:Y:S05]  /*3f00*/  BSYNC B1 ;  /* 0x0000000000017941 */ /* 0x000fea0003800000 */
.L_x_116:
        /* <DEDUP_REMOVED lines=9> */
.L_x_119:
[----:B------:R-:W-:Y:S05]  /*3fa0*/  BSYNC B1 ;  /* 0x0000000000017941 */ /* 0x000fea0003800000 */
.L_x_118:
        /* <DEDUP_REMOVED lines=9> */
.L_x_121:
[----:B------:R-:W-:Y:S05]  /*4040*/  BSYNC B1 ;  /* 0x0000000000017941 */ /* 0x000fea0003800000 */
.L_x_120:
        /* <DEDUP_REMOVED lines=10> */
.L_x_123:
[----:B------:R-:W-:Y:S05]  /*40f0*/  BSYNC B1 ;  /* 0x0000000000017941 */ /* 0x000fea0003800000 */
.L_x_122:
        /* <DEDUP_REMOVED lines=10> */
.L_x_125:
[----:B------:R-:W-:Y:S05]  /*41a0*/  BSYNC B1 ;  /* 0x0000000000017941 */ /* 0x000fea0003800000 */
.L_x_124:
        /* <DEDUP_REMOVED lines=9> */
.L_x_127:
[----:B------:R-:W-:Y:S05]  /*4240*/  BSYNC B1 ;  /* 0x0000000000017941 */ /* 0x000fea0003800000 */
.L_x_126:
        /* <DEDUP_REMOVED lines=9> */
.L_x_129:
[----:B------:R-:W-:Y:S05]  /*42e0*/  BSYNC B1 ;  /* 0x0000000000017941 */ /* 0x000fea0003800000 */
.L_x_128:
        /* <DEDUP_REMOVED lines=10> */
.L_x_131:
[----:B------:R-:W-:Y:S05]  /*4390*/  BSYNC B1 ;  /* 0x0000000000017941 */ /* 0x000fea0003800000 */
.L_x_130:
        /* <DEDUP_REMOVED lines=10> */
.L_x_133:
[----:B------:R-:W-:Y:S05]  /*4440*/  BSYNC B1 ;  /* 0x0000000000017941 */ /* 0x000fea0003800000 */
.L_x_132:
        /* <DEDUP_REMOVED lines=9> */
.L_x_135:
[----:B------:R-:W-:Y:S05]  /*44e0*/  BSYNC B1 ;  /* 0x0000000000017941 */ /* 0x000fea0003800000 */
.L_x_134:
        /* <DEDUP_REMOVED lines=9> */
.L_x_137:
[----:B------:R-:W-:Y:S05]  /*4580*/  BSYNC B1 ;  /* 0x0000000000017941 */ /* 0x000fea0003800000 */
.L_x_136:
        /* <DEDUP_REMOVED lines=10> */
.L_x_139:
[----:B------:R-:W-:Y:S05]  /*4630*/  BSYNC B1 ;  /* 0x0000000000017941 */ /* 0x000fea0003800000 */
.L_x_138:
        /* <DEDUP_REMOVED lines=10> */
.L_x_141:
[----:B------:R-:W-:Y:S05]  /*46e0*/  BSYNC B1 ;  /* 0x0000000000017941 */ /* 0x000fea0003800000 */
.L_x_140:
        /* <DEDUP_REMOVED lines=9> */
.L_x_143:
[----:B------:R-:W-:Y:S05]  /*4780*/  BSYNC B1 ;  /* 0x0000000000017941 */ /* 0x000fea0003800000 */
.L_x_142:
        /* <DEDUP_REMOVED lines=9> */
.L_x_145:
[----:B------:R-:W-:Y:S05]  /*4820*/  BSYNC B1 ;  /* 0x0000000000017941 */ /* 0x000fea0003800000 */
.L_x_144:
        /* <DEDUP_REMOVED lines=10> */
.L_x_147:
[----:B------:R-:W-:Y:S05]  /*48d0*/  BSYNC B1 ;  /* 0x0000000000017941 */ /* 0x000fea0003800000 */
.L_x_146:
        /* <DEDUP_REMOVED lines=10> */
.L_x_149:
[----:B------:R-:W-:Y:S05]  /*4980*/  BSYNC B1 ;  /* 0x0000000000017941 */ /* 0x000fea0003800000 */
.L_x_148:
        /* <DEDUP_REMOVED lines=9> */
.L_x_151:
[----:B------:R-:W-:Y:S05]  /*4a20*/  BSYNC B1 ;  /* 0x0000000000017941 */ /* 0x000fea0003800000 */
.L_x_150:
        /* <DEDUP_REMOVED lines=9> */
.L_x_153:
[----:B------:R-:W-:Y:S05]  /*4ac0*/  BSYNC B1 ;  /* 0x0000000000017941 */ /* 0x000fea0003800000 */
.L_x_152:
        /* <DEDUP_REMOVED lines=10> */
.L_x_155:
[----:B------:R-:W-:Y:S05]  /*4b70*/  BSYNC B1 ;  /* 0x0000000000017941 */ /* 0x000fea0003800000 */
.L_x_154:
        /* <DEDUP_REMOVED lines=10> */
.L_x_157:
[----:B------:R-:W-:Y:S05]  /*4c20*/  BSYNC B1 ;  /* 0x0000000000017941 */ /* 0x000fea0003800000 */
.L_x_156:
        /* <DEDUP_REMOVED lines=9> */
.L_x_159:
[----:B------:R-:W-:Y:S05]  /*4cc0*/  BSYNC B1 ;  /* 0x0000000000017941 */ /* 0x000fea0003800000 */
.L_x_158:
        /* <DEDUP_REMOVED lines=9> */
.L_x_161:
[----:B------:R-:W-:Y:S05]  /*4d60*/  BSYNC B1 ;  /* 0x0000000000017941 */ /* 0x000fea0003800000 */
.L_x_160:
        /* <DEDUP_REMOVED lines=10> */
.L_x_163:
[----:B------:R-:W-:Y:S05]  /*4e10*/  BSYNC B1 ;  /* 0x0000000000017941 */ /* 0x000fea0003800000 */
.L_x_162:
        /* <DEDUP_REMOVED lines=10> */
.L_x_165:
[----:B------:R-:W-:Y:S05]  /*4ec0*/  BSYNC B1 ;  /* 0x0000000000017941 */ /* 0x000fea0003800000 */
.L_x_164:
        /* <DEDUP_REMOVED lines=9> */
.L_x_167:
[----:B------:R-:W-:Y:S05]  /*4f60*/  BSYNC B1 ;  /* 0x0000000000017941 */ /* 0x000fea0003800000 */
.L_x_166:
        /* <DEDUP_REMOVED lines=9> */
.L_x_169:
[----:B------:R-:W-:Y:S05]  /*5000*/  BSYNC B1 ;  /* 0x0000000000017941 */ /* 0x000fea0003800000 */
.L_x_168:
        /* <DEDUP_REMOVED lines=10> */
.L_x_171:
[----:B------:R-:W-:Y:S05]  /*50b0*/  BSYNC B1 ;  /* 0x0000000000017941 */ /* 0x000fea0003800000 */
.L_x_170:
        /* <DEDUP_REMOVED lines=10> */
.L_x_173:
[----:B------:R-:W-:Y:S05]  /*5160*/  BSYNC B1 ;  /* 0x0000000000017941 */ /* 0x000fea0003800000 */
.L_x_172:
        /* <DEDUP_REMOVED lines=9> */
.L_x_175:
[----:B------:R-:W-:Y:S05]  /*5200*/  BSYNC B1 ;  /* 0x0000000000017941 */ /* 0x000fea0003800000 */
.L_x_174:
        /* <DEDUP_REMOVED lines=9> */
.L_x_177:
[----:B------:R-:W-:Y:S05]  /*52a0*/  BSYNC B1 ;  /* 0x0000000000017941 */ /* 0x000fea0003800000 */
.L_x_176:
        /* <DEDUP_REMOVED lines=10> */
.L_x_179:
[----:B------:R-:W-:Y:S05]  /*5350*/  BSYNC B1 ;  /* 0x0000000000017941 */ /* 0x000fea0003800000 */
.L_x_178:
        /* <DEDUP_REMOVED lines=10> */
.L_x_181:
[----:B------:R-:W-:Y:S05]  /*5400*/  BSYNC B1 ;  /* 0x0000000000017941 */ /* 0x000fea0003800000 */
.L_x_180:
        /* <DEDUP_REMOVED lines=9> */
.L_x_183:
[----:B------:R-:W-:Y:S05]  /*54a0*/  BSYNC B1 ;  /* 0x0000000000017941 */ /* 0x000fea0003800000 */
.L_x_182:
        /* <DEDUP_REMOVED lines=9> */
.L_x_185:
[----:B------:R-:W-:Y:S05]  /*5540*/  BSYNC B1 ;  /* 0x0000000000017941 */ /* 0x000fea0003800000 */
.L_x_184:
        /* <DEDUP_REMOVED lines=10> */
.L_x_187:
[----:B------:R-:W-:Y:S05]  /*55f0*/  BSYNC B1 ;  /* 0x0000000000017941 */ /* 0x000fea0003800000 */
.L_x_186:
        /* <DEDUP_REMOVED lines=10> */
.L_x_189:
[----:B------:R-:W-:Y:S05]  /*56a0*/  BSYNC B1 ;  /* 0x0000000000017941 */ /* 0x000fea0003800000 */
.L_x_188:
        /* <DEDUP_REMOVED lines=9> */
.L_x_191:
[----:B------:R-:W-:Y:S05]  /*5740*/  BSYNC B1 ;  /* 0x0000000000017941 */ /* 0x000fea0003800000 */
.L_x_190:
        /* <DEDUP_REMOVED lines=9> */
.L_x_193:
[----:B------:R-:W-:Y:S05]  /*57e0*/  BSYNC B1 ;  /* 0x0000000000017941 */ /* 0x000fea0003800000 */
.L_x_192:
        /* <DEDUP_REMOVED lines=10> */
.L_x_195:
[----:B------:R-:W-:Y:S05]  /*5890*/  BSYNC B1 ;  /* 0x0000000000017941 */ /* 0x000fea0003800000 */
.L_x_194:
        /* <DEDUP_REMOVED lines=10> */
.L_x_197:
[----:B------:R-:W-:Y:S05]  /*5940*/  BSYNC B1 ;  /* 0x0000000000017941 */ /* 0x000fea0003800000 */
.L_x_196:
        /* <DEDUP_REMOVED lines=9> */
.L_x_199:
[----:B------:R-:W-:Y:S05]  /*59e0*/  BSYNC B1 ;  /* 0x0000000000017941 */ /* 0x000fea0003800000 */
.L_x_198:
        /* <DEDUP_REMOVED lines=9> */
.L_x_201:
[----:B------:R-:W-:Y:S05]  /*5a80*/  BSYNC B1 ;  /* 0x0000000000017941 */ /* 0x000fea0003800000 */
.L_x_200:
        /* <DEDUP_REMOVED lines=10> */
.L_x_203:
[----:B------:R-:W-:Y:S05]  /*5b30*/  BSYNC B1 ;  /* 0x0000000000017941 */ /* 0x000fea0003800000 */
.L_x_202:
        /* <DEDUP_REMOVED lines=10> */
.L_x_205:
[----:B------:R-:W-:Y:S05]  /*5be0*/  BSYNC B1 ;  /* 0x0000000000017941 */ /* 0x000fea0003800000 */
.L_x_204:
        /* <DEDUP_REMOVED lines=9> */
.L_x_207:
[----:B------:R-:W-:Y:S05]  /*5c80*/  BSYNC B1 ;  /* 0x0000000000017941 */ /* 0x000fea0003800000 */
.L_x_206:
        /* <DEDUP_REMOVED lines=9> */
.L_x_209:
[----:B------:R-:W-:Y:S05]  /*5d20*/  BSYNC B1 ;  /* 0x0000000000017941 */ /* 0x000fea0003800000 */
.L_x_208:
        /* <DEDUP_REMOVED lines=10> */
.L_x_211:
[----:B------:R-:W-:Y:S05]  /*5dd0*/  BSYNC B1 ;  /* 0x0000000000017941 */ /* 0x000fea0003800000 */
.L_x_210:
        /* <DEDUP_REMOVED lines=10> */
.L_x_213:
[----:B------:R-:W-:Y:S05]  /*5e80*/  BSYNC B1 ;  /* 0x0000000000017941 */ /* 0x000fea0003800000 */
.L_x_212:
[----:B01-345:R-:W-:Y:S01]  /*5e90*/  HADD2.F32 R6, -RZ, R131.H0_H0 ;  /* 0x20000083ff067230 */ /* 0x03bfe20000004100 */
        /* <DEDUP_REMOVED lines=8> */
.L_x_215:
[----:B------:R-:W-:Y:S05]  /*5f20*/  BSYNC B1 ;  /* 0x0000000000017941 */ /* 0x000fea0003800000 */
.L_x_214:
[----:B0----5:R-:W-:Y:S01]  /*5f30*/  HADD2.F32 R4, -RZ, R131.H0_H0 ;  /* 0x20000083ff047230 */ /* 0x021fe20000004100 */
[----:B------:R-:W-:Y:S01]  /*5f40*/  ISETP.GT.AND P0, PT, R8, 0x8, P0 ;  /* 0x000000080800780c */ /* 0x000fe20000704270 */
[----:B------:R-:W-:Y:S01]  /*5f50*/  @P1 IMAD.MOV.U32 R5, RZ, RZ, R13 ;  /* 0x000000ffff051224 */ /* 0x000fe200078e000d */
[----:B------:R-:W-:Y:S02]  /*5f60*/  BSSY B1, `(.L_x_216) ;  /* 0x0000008000017945 */ /* 0x000fe40003800000 */
[----:B------:R-:W-:Y:S01]  /*5f70*/  FMUL R3, R4, R121 ;  /* 0x0000007904037220 */ /* 0x000fe20000400000 */
[----:B------:R-:W-:-:S03]  /*5f80*/  @P1 IMAD.MOV.U32 R4, RZ, RZ, R12 ;  /* 0x000000ffff041224 */ /* 0x000fc600078e000c */
[----:B------:R-:W-:-:S05]  /*5f90*/  FFMA R3, R118, R120, R3 ;  /* 0x0000007876037223 */ /* 0x000fca0000000003 */
[----:B------:R-:W-:-:S05]  /*5fa0*/  F2FP.F16.F32.PACK_AB R3, RZ, R3 ;  /* 0x00000003ff03723e */ /* 0x000fca00000000ff */
[----:B------:R0:W-:Y:S01]  /*5fb0*/  @P1 STG.E.U16 desc[UR38][R4.64+0x170], R3 ;  /* 0x0001700304001986 */ /* 0x0001e2000c101526 */
[----:B------:R-:W-:Y:S05]  /*5fc0*/  @!P0 BRA `(.L_x_217) ;  /* 0x0000000000048947 */ /* 0x000fea0003800000 */
[----:B------:R3:W5:Y:S02]  /*5fd0*/  LDG.E.LTC128B.U16 R131, desc[UR38][R10.64+0x172] ;  /* 0x000172260a837981 */ /* 0x000764000c1e1520 */
.L_x_217:
[----:B------:R-:W-:Y:S05]  /*5fe0*/  BSYNC B1 ;  /* 0x0000000000017941 */ /* 0x000fea0003800000 */
.L_x_216:
[----:B------:R-:W-:Y:S05]  /*5ff0*/  @!P0 BRA `(.L_x_218) ;  /* 0x0000001800f08947 */ /* 0x000fea0003800000 */
[----:B0----5:R-:W-:-:S05]  /*6000*/  HADD2.F32 R4, -RZ, R131.H0_H0 ;  /* 0x20000083ff047230 */ /* 0x021fca0000004100 */
[----:B------:R-:W-:-:S04]  /*6010*/  FMUL R4, R4, R121 ;  /* 0x0000007904047220 */ /* 0x000fc80000400000 */
[----:B------:R-:W-:-:S05]  /*6020*/  FFMA R4, R119, R120, R4 ;  /* 0x0000007877047223 */ /* 0x000fca0000000004 */
[----:B------:R-:W-:-:S05]  /*6030*/  F2FP.F16.F32.PACK_AB R4, RZ, R4 ;  /* 0x00000004ff04723e */ /* 0x000fca00000000ff */
[----:B------:R4:W-:Y:S01]  /*6040*/  STG.E.U16 desc[UR38][R12.64+0x172], R4 ;  /* 0x000172040c007986 */ /* 0x0009e2000c101526 */
[----:B------:R-:W-:Y:S05]  /*6050*/  BRA `(.L_x_218) ;  /* 0x0000001800d87947 */ /* 0x000fea0003800000 */
.L_x_29:
[----:B------:R-:W-:Y:S01]  /*6060*/  ISETP.GT.AND P3, PT, R3, 0x1, PT ;  /* 0x000000010300780c */ /* 0x000fe20003f64270 */
[----:B------:R-:W-:Y:S01]  /*6070*/  ULDC.64 UR4, c[0x0][0x5c0] ;  /* 0x0001700000047ab9 */ /* 0x000fe20000000a00 */
[-C--:B------:R-:W-:Y:S01]  /*6080*/  FMUL R24, R24, R120.reuse ;  /* 0x0000007818187220 */ /* 0x080fe20000400000 */
[----:B------:R-:W-:Y:S01]  /*6090*/  LEA R4, P4, R134, UR4, 0x1 ;  /* 0x0000000486047c11 */ /* 0x000fe2000f8808ff */
[-C--:B------:R-:W-:Y:S01]  /*60a0*/  FMUL R25, R25, R120.reuse ;  /* 0x0000007819197220 */ /* 0x080fe20000400000 */
[----:B------:R-:W-:Y:S01]  /*60b0*/  ISETP.GT.AND P0, PT, R8, RZ, P3 ;  /* 0x000000ff0800720c */ /* 0x000fe20001f04270 */
[----:B------:R-:W-:Y:S01]  /*60c0*/  FMUL R26, R26, R120 ;  /* 0x000000781a1a7220 */ /* 0x000fe20000400000 */
[----:B------:R-:W-:Y:S01]  /*60d0*/  F2FP.F16.F32.PACK_AB R24, RZ, R24 ;  /* 0x00000018ff18723e */ /* 0x000fe200000000ff */
[-C--:B------:R-:W-:Y:S01]  /*60e0*/  FMUL R27, R27, R120.reuse ;  /* 0x000000781b1b7220 */ /* 0x080fe20000400000 */
[----:B------:R-:W-:Y:S01]  /*60f0*/  LEA.HI.X R5, R134, UR5, R143, 0x1, P4 ;  /* 0x0000000586057c11 */ /* 0x000fe2000a0f0c8f */
[-C--:B------:R-:W-:Y:S01]  /*6100*/  FMUL R28, R28, R120.reuse ;  /* 0x000000781c1c7220 */ /* 0x080fe20000400000 */
[----:B------:R-:W-:Y:S01]  /*6110*/  F2FP.F16.F32.PACK_AB R25, RZ, R25 ;  /* 0x00000019ff19723e */ /* 0x000fe200000000ff */
[-C--:B------:R-:W-:Y:S01]  /*6120*/  FMUL R29, R29, R120.reuse ;  /* 0x000000781d1d7220 */ /* 0x080fe20000400000 */
[----:B------:R-:W-:Y:S01]  /*6130*/  ISETP.GT.AND P2, PT, R8, 0x8, P2 ;  /* 0x000000080800780c */ /* 0x000fe20001744270 */
[----:B------:R-:W-:Y:S01]  /*6140*/  @P1 STG.E.U16 desc[UR38][R4.64], R24 ;  /* 0x0000001804001986 */ /* 0x000fe2000c101526 */
[----:B------:R-:W-:Y:S01]  /*6150*/  ISETP.GT.AND P1, PT, R3, 0x8, PT ;  /* 0x000000080300780c */ /* 0x000fe20003f24270 */
[----:B------:R-:W-:Y:S01]  /*6160*/  FMUL R30, R30, R120 ;  /* 0x000000781e1e7220 */ /* 0x000fe20000400000 */
[C---:B------:R-:W-:Y:S01]  /*6170*/  SHF.L.U64.HI R7, R125.reuse, 0x1, R124 ;  /* 0x000000017d077819 */ /* 0x040fe2000001027c */
[----:B------:R-:W-:Y:S01]  /*6180*/  @P0 STG.E.U16 desc[UR38][R4.64+0x2], R25 ;  /* 0x0000021904000986 */ /* 0x000fe2000c101526 */
[----:B------:R-:W-:Y:S01]  /*6190*/  LEA R6, P5, R125, R4, 0x1 ;  /* 0x000000047d067211 */ /* 0x000fe200078a08ff */
[-C--:B------:R-:W-:Y:S01]  /*61a0*/  FMUL R31, R31, R120.reuse ;  /* 0x000000781f1f7220 */ /* 0x080fe20000400000 */
[----:B------:R-:W-:Y:S01]  /*61b0*/  ISETP.GT.AND P3, PT, R8, 0x8, P3 ;  /* 0x000000080800780c */ /* 0x000fe20001f64270 */
[-C--:B------:R-:W-:Y:S01]  /*61c0*/  FMUL R32, R32, R120.reuse ;  /* 0x0000007820207220 */ /* 0x080fe20000400000 */
[----:B------:R-:W-:Y:S01]  /*61d0*/  ISETP.GT.AND P0, PT, R3, 0x9, PT ;  /* 0x000000090300780c */ /* 0x000fe20003f04270 */
[----:B------:R-:W-:Y:S01]  /*61e0*/  IMAD.X R7, R7, 0x1, R5, P5 ;  /* 0x0000000107077824 */ /* 0x000fe200028e0605 */
[----:B------:R-:W-:Y:S01]  /*61f0*/  ISETP.GT.AND P4, PT, R8, RZ, P1 ;  /* 0x000000ff0800720c */ /* 0x000fe20000f84270 */
[----:B------:R-:W-:Y:S01]  /*6200*/  FMUL R33, R33, R120 ;  /* 0x0000007821217220 */ /* 0x000fe20000400000 */
[----:B------:R-:W-:Y:S01]  /*6210*/  F2FP.F16.F32.PACK_AB R26, RZ, R26 ;  /* 0x0000001aff1a723e */ /* 0x000fe200000000ff */
[-C--:B------:R-:W-:Y:S01]  /*6220*/  FMUL R34, R34, R120.reuse ;  /* 0x0000007822227220 */ /* 0x080fe20000400000 */
[----:B------:R-:W-:Y:S01]  /*6230*/  ISETP.GT.AND P5, PT, R8, RZ, P0 ;  /* 0x000000ff0800720c */ /* 0x000fe200007a4270 */
[----:B------:R-:W-:Y:S01]  /*6240*/  FMUL R35, R35, R120 ;  /* 0x0000007823237220 */ /* 0x000fe20000400000 */
[----:B------:R-:W-:Y:S01]  /*6250*/  F2FP.F16.F32.PACK_AB R27, RZ, R27 ;  /* 0x0000001bff1b723e */ /* 0x000fe200000000ff */
[----:B------:R-:W-:Y:S01]  /*6260*/  @P2 STG.E.U16 desc[UR38][R6.64], R26 ;  /* 0x0000001a06002986 */ /* 0x000fe2000c101526 */
[----:B------:R-:W-:Y:S01]  /*6270*/  F2FP.F16.F32.PACK_AB R28, RZ, R28 ;  /* 0x0000001cff1c723e */ /* 0x000fe200000000ff */
[-C--:B------:R-:W-:Y:S01]  /*6280*/  FMUL R36, R36, R120.reuse ;  /* 0x0000007824247220 */ /* 0x080fe20000400000 */
[C---:B------:R-:W-:Y:S01]  /*6290*/  ISETP.GT.AND P2, PT, R8.reuse, 0x8, P1 ;  /* 0x000000080800780c */ /* 0x040fe20000f44270 */
[----:B------:R-:W-:Y:S01]  /*62a0*/  @P3 STG.E.U16 desc[UR38][R6.64+0x2], R27 ;  /* 0x0000021b06003986 */ /* 0x000fe2000c101526 */
[----:B------:R-:W-:Y:S01]  /*62b0*/  ISETP.GT.AND P1, PT, R3, 0x10, PT ;  /* 0x000000100300780c */ /* 0x000fe20003f24270 */
[-C--:B------:R-:W-:Y:S01]  /*62c0*/  FMUL R37, R37, R120.reuse ;  /* 0x0000007825257220 */ /* 0x080fe20000400000 */
[----:B------:R-:W-:Y:S01]  /*62d0*/  F2FP.F16.F32.PACK_AB R29, RZ, R29 ;  /* 0x0000001dff1d723e */ /* 0x000fe200000000ff */
[----:B------:R-:W-:Y:S01]  /*62e0*/  @P4 STG.E.U16 desc[UR38][R4.64+0x10], R28 ;  /* 0x0000101c04004986 */ /* 0x000fe2000c101526 */
[----:B------:R-:W-:Y:S01]  /*62f0*/  ISETP.GT.AND P3, PT, R8, 0x8, P0 ;  /* 0x000000080800780c */ /* 0x000fe20000764270 */
[-C--:B------:R-:W-:Y:S01]  /*6300*/  FMUL R38, R38, R120.reuse ;  /* 0x0000007826267220 */ /* 0x080fe20000400000 */
[----:B------:R-:W-:Y:S01]  /*6310*/  ISETP.GT.AND P0, PT, R3, 0x11, PT ;  /* 0x000000110300780c */ /* 0x000fe20003f04270 */
[----:B------:R-:W-:Y:S01]  /*6320*/  @P5 STG.E.U16 desc[UR38][R4.64+0x12], R29 ;  /* 0x0000121d04005986 */ /* 0x000fe2000c101526 */
        /* <DEDUP_REMOVED lines=268> */
[----:B------:R-:W-:-:S02]  /*73f0*/  F2FP.F16.F32.PACK_AB R84, RZ, R84 ;  /* 0x00000054ff54723e */ /* 0x000fc400000000ff */
[C---:B------:R-:W-:Y:S01]  /*7400*/  ISETP.GT.AND P2, PT, R8.reuse, 0x8, P1 ;  /* 0x000000080800780c */ /* 0x040fe20000f44270 */
[----:B------:R-:W-:Y:S01]  /*7410*/  @P3 STG.E.U16 desc[UR38][R6.64+0xe2], R83 ;  /* 0x0000e25306003986 */ /* 0x000fe2000c101526 */
[C---:B------:R-:W-:Y:S02]  /*7420*/  ISETP.GT.AND P1, PT, R3.reuse, 0x80, PT ;  /* 0x000000800300780c */ /* 0x040fe40003f24270 */
[----:B------:R-:W-:Y:S01]  /*7430*/  F2FP.F16.F32.PACK_AB R85, RZ, R85 ;  /* 0x00000055ff55723e */ /* 0x000fe200000000ff */
[----:B------:R-:W-:Y:S01]  /*7440*/  @P4 STG.E.U16 desc[UR38][R4.64+0xf0], R84 ;  /* 0x0000f05404004986 */ /* 0x000fe2000c101526 */
[C---:B------:R-:W-:Y:S02]  /*7450*/  ISETP.GT.AND P3, PT, R8.reuse, 0x8, P0 ;  /* 0x000000080800780c */ /* 0x040fe40000764270 */
[----:B------:R-:W-:Y:S01]  /*7460*/  ISETP.GT.AND P0, PT, R3, 0x81, PT ;  /* 0x000000810300780c */ /* 0x000fe20003f04270 */
[----:B------:R-:W-:Y:S01]  /*7470*/  @P5 STG.E.U16 desc[UR38][R4.64+0xf2], R85 ;  /* 0x0000f25504005986 */ /* 0x000fe2000c101526 */
[----:B------:R-:W-:-:S02]  /*7480*/  ISETP.GT.AND P4, PT, R8, RZ, P1 ;  /* 0x000000ff0800720c */ /* 0x000fc40000f84270 */
[----:B------:R-:W-:Y:S02]  /*7490*/  F2FP.F16.F32.PACK_AB R86, RZ, R86 ;  /* 0x00000056ff56723e */ /* 0x000fe400000000ff */
[C---:B------:R-:W-:Y:S02]  /*74a0*/  ISETP.GT.AND P5, PT, R8.reuse, RZ, P0 ;  /* 0x000000ff0800720c */ /* 0x040fe400007a4270 */
[----:B------:R-:W-:Y:S01]  /*74b0*/  F2FP.F16.F32.PACK_AB R87, RZ, R87 ;  /* 0x00000057ff57723e */ /* 0x000fe200000000ff */
[----:B------:R-:W-:Y:S01]  /*74c0*/  @P2 STG.E.U16 desc[UR38][R6.64+0xf0], R86 ;  /* 0x0000f05606002986 */ /* 0x000fe2000c101526 */
[----:B------:R-:W-:Y:S02]  /*74d0*/  F2FP.F16.F32.PACK_AB R88, RZ, R88 ;  /* 0x00000058ff58723e */ /* 0x000fe400000000ff */
[----:B------:R-:W-:Y:S01]  /*74e0*/  ISETP.GT.AND P2, PT, R8, 0x8, P1 ;  /* 0x000000080800780c */ /* 0x000fe20000f44270 */
[----:B------:R-:W-:Y:S01]  /*74f0*/  @P3 STG.E.U16 desc[UR38][R6.64+0xf2], R87 ;  /* 0x0000f25706003986 */ /* 0x000fe2000c101526 */
[----:B------:R-:W-:-:S02]  /*7500*/  ISETP.GT.AND P1, PT, R3, 0x88, PT ;  /* 0x000000880300780c */ /* 0x000fc40003f24270 */
[----:B------:R-:W-:Y:S01]  /*7510*/  F2FP.F16.F32.PACK_AB R89, RZ, R89 ;  /* 0x00000059ff59723e */ /* 0x000fe200000000ff */
[----:B------:R-:W-:Y:S01]  /*7520*/  @P4 STG.E.U16 desc[UR38][R4.64+0x100], R88 ;  /* 0x0001005804004986 */ /* 0x000fe2000c101526 */
[C---:B------:R-:W-:Y:S02]  /*7530*/  ISETP.GT.AND P3, PT, R8.reuse, 0x8, P0 ;  /* 0x000000080800780c */ /* 0x040fe40000764270 */
[----:B------:R-:W-:Y:S01]  /*7540*/  ISETP.GT.AND P0, PT, R3, 0x89, PT ;  /* 0x000000890300780c */ /* 0x000fe20003f04270 */
[----:B------:R-:W-:Y:S01]  /*7550*/  @P5 STG.E.U16 desc[UR38][R4.64+0x102], R89 ;  /* 0x0001025904005986 */ /* 0x000fe2000c101526 */
[C---:B------:R-:W-:Y:S02]  /*7560*/  ISETP.GT.AND P4, PT, R8.reuse, RZ, P1 ;  /* 0x000000ff0800720c */ /* 0x040fe40000f84270 */
[----:B------:R-:W-:Y:S02]  /*7570*/  F2FP.F16.F32.PACK_AB R90, RZ, R90 ;  /* 0x0000005aff5a723e */ /* 0x000fe400000000ff */
[----:B------:R-:W-:-:S02]  /*7580*/  ISETP.GT.AND P5, PT, R8, RZ, P0 ;  /* 0x000000ff0800720c */ /* 0x000fc400007a4270 */
[----:B------:R-:W-:Y:S01]  /*7590*/  F2FP.F16.F32.PACK_AB R91, RZ, R91 ;  /* 0x0000005bff5b723e */ /* 0x000fe200000000ff */
[----:B------:R-:W-:Y:S01]  /*75a0*/  @P2 STG.E.U16 desc[UR38][R6.64+0x100], R90 ;  /* 0x0001005a06002986 */ /* 0x000fe2000c101526 */
[----:B------:R-:W-:Y:S02]  /*75b0*/  F2FP.F16.F32.PACK_AB R92, RZ, R92 ;  /* 0x0000005cff5c723e */ /* 0x000fe400000000ff */
[C---:B------:R-:W-:Y:S01]  /*75c0*/  ISETP.GT.AND P2, PT, R8.reuse, 0x8, P1 ;  /* 0x000000080800780c */ /* 0x040fe20000f44270 */
[----:B------:R-:W-:Y:S01]  /*75d0*/  @P3 STG.E.U16 desc[UR38][R6.64+0x102], R91 ;  /* 0x0001025b06003986 */ /* 0x000fe2000c101526 */
[----:B------:R-:W-:Y:S02]  /*75e0*/  ISETP.GT.AND P1, PT, R3, 0x90, PT ;  /* 0x000000900300780c */ /* 0x000fe40003f24270 */
[----:B------:R-:W-:Y:S01]  /*75f0*/  F2FP.F16.F32.PACK_AB R93, RZ, R93 ;  /* 0x0000005dff5d723e */ /* 0x000fe200000000ff */
[----:B------:R-:W-:Y:S01]  /*7600*/  @P4 STG.E.U16 desc[UR38][R4.64+0x110], R92 ;  /* 0x0001105c04004986 */ /* 0x000fe2000c101526 */
[----:B------:R-:W-:-:S02]  /*7610*/  ISETP.GT.AND P3, PT, R8, 0x8, P0 ;  /* 0x000000080800780c */ /* 0x000fc40000764270 */
[----:B------:R-:W-:Y:S01]  /*7620*/  ISETP.GT.AND P0, PT, R3, 0x91, PT ;  /* 0x000000910300780c */ /* 0x000fe20003f04270 */
[----:B------:R-:W-:Y:S01]  /*7630*/  @P5 STG.E.U16 desc[UR38][R4.64+0x112], R93 ;  /* 0x0001125d04005986 */ /* 0x000fe2000c101526 */
[C---:B------:R-:W-:Y:S02]  /*7640*/  ISETP.GT.AND P4, PT, R8.reuse, RZ, P1 ;  /* 0x000000ff0800720c */ /* 0x040fe40000f84270 */
[----:B------:R-:W-:Y:S02]  /*7650*/  F2FP.F16.F32.PACK_AB R94, RZ, R94 ;  /* 0x0000005eff5e723e */ /* 0x000fe400000000ff */
[----:B------:R-:W-:Y:S02]  /*7660*/  ISETP.GT.AND P5, PT, R8, RZ, P0 ;  /* 0x000000ff0800720c */ /* 0x000fe400007a4270 */
        /* <DEDUP_REMOVED lines=26> */
[----:B------:R-:W-:Y:S02]  /*7810*/  ISETP.GT.AND P5, PT, R8, RZ, P0 ;  /* 0x000000ff0800720c */ /* 0x000fe400007a4270 */
[----:B------:R-:W-:-:S02]  /*7820*/  F2FP.F16.F32.PACK_AB R102, RZ, R102 ;  /* 0x00000066ff66723e */ /* 0x000fc400000000ff */
[----:B------:R-:W-:Y:S02]  /*7830*/  F2FP.F16.F32.PACK_AB R103, RZ, R103 ;  /* 0x00000067ff67723e */ /* 0x000fe400000000ff */
[----:B------:R-:W-:Y:S01]  /*7840*/  F2FP.F16.F32.PACK_AB R104, RZ, R104 ;  /* 0x00000068ff68723e */ /* 0x000fe200000000ff */
[----:B------:R-:W-:Y:S01]  /*7850*/  @P2 STG.E.U16 desc[UR38][R6.64+0x130], R102 ;  /* 0x0001306606002986 */ /* 0x000fe2000c101526 */
[----:B------:R-:W-:Y:S02]  /*7860*/  F2FP.F16.F32.PACK_AB R105, RZ, R105 ;  /* 0x00000069ff69723e */ /* 0x000fe400000000ff */
[C---:B------:R-:W-:Y:S01]  /*7870*/  ISETP.GT.AND P1, PT, R8.reuse, 0x8, P1 ;  /* 0x000000080800780c */ /* 0x040fe20000f24270 */
[----:B------:R-:W-:Y:S01]  /*7880*/  @P3 STG.E.U16 desc[UR38][R6.64+0x132], R103 ;  /* 0x0001326706003986 */ /* 0x000fe2000c101526 */
[----:B------:R-:W-:Y:S02]  /*7890*/  ISETP.GT.AND P2, PT, R8, 0x8, P0 ;  /* 0x000000080800780c */ /* 0x000fe40000744270 */
[C---:B------:R-:W-:Y:S01]  /*78a0*/  ISETP.GT.AND P0, PT, R3.reuse, 0xa9, PT ;  /* 0x000000a90300780c */ /* 0x040fe20003f04270 */
[----:B------:R-:W-:Y:S01]  /*78b0*/  @P4 STG.E.U16 desc[UR38][R4.64+0x140], R104 ;  /* 0x0001406804004986 */ /* 0x000fe2000c101526 */
[----:B------:R-:W-:-:S02]  /*78c0*/  ISETP.GT.AND P4, PT, R3, 0xa8, PT ;  /* 0x000000a80300780c */ /* 0x000fc40003f84270 */
[----:B------:R-:W-:Y:S01]  /*78d0*/  F2FP.F16.F32.PACK_AB R106, RZ, R106 ;  /* 0x0000006aff6a723e */ /* 0x000fe200000000ff */
[----:B------:R-:W-:Y:S01]  /*78e0*/  @P5 STG.E.U16 desc[UR38][R4.64+0x142], R105 ;  /* 0x0001426904005986 */ /* 0x000fe2000c101526 */
[C---:B------:R-:W-:Y:S02]  /*78f0*/  ISETP.GT.AND P5, PT, R8.reuse, RZ, P4 ;  /* 0x000000ff0800720c */ /* 0x040fe400027a4270 */
[----:B------:R-:W-:Y:S01]  /*7900*/  F2FP.F16.F32.PACK_AB R107, RZ, R107 ;  /* 0x0000006bff6b723e */ /* 0x000fe200000000ff */
[----:B------:R-:W-:Y:S01]  /*7910*/  @P1 STG.E.U16 desc[UR38][R6.64+0x140], R106 ;  /* 0x0001406a06001986 */ /* 0x000fe2000c101526 */
[----:B------:R-:W-:Y:S02]  /*7920*/  F2FP.F16.F32.PACK_AB R108, RZ, R108 ;  /* 0x0000006cff6c723e */ /* 0x000fe400000000ff */
[C---:B------:R-:W-:Y:S01]  /*7930*/  ISETP.GT.AND P3, PT, R8.reuse, RZ, P0 ;  /* 0x000000ff0800720c */ /* 0x040fe20000764270 */
[----:B------:R-:W-:Y:S01]  /*7940*/  @P2 STG.E.U16 desc[UR38][R6.64+0x142], R107 ;  /* 0x0001426b06002986 */ /* 0x000fe2000c101526 */
[----:B------:R-:W-:-:S02]  /*7950*/  ISETP.GT.AND P4, PT, R8, 0x8, P4 ;  /* 0x000000080800780c */ /* 0x000fc40002784270 */
[----:B------:R-:W-:Y:S02]  /*7960*/  F2FP.F16.F32.PACK_AB R109, RZ, R109 ;  /* 0x0000006dff6d723e */ /* 0x000fe400000000ff */
[----:B------:R-:W-:Y:S01]  /*7970*/  F2FP.F16.F32.PACK_AB R110, RZ, R110 ;  /* 0x0000006eff6e723e */ /* 0x000fe200000000ff */
[----:B------:R-:W-:Y:S01]  /*7980*/  @P5 STG.E.U16 desc[UR38][R4.64+0x150], R108 ;  /* 0x0001506c04005986 */ /* 0x000fe2000c101526 */
[----:B------:R-:W-:Y:S02]  /*7990*/  ISETP.GT.AND P5, PT, R8, 0x8, P0 ;  /* 0x000000080800780c */ /* 0x000fe400007a4270 */
[----:B------:R-:W-:Y:S02]  /*79a0*/  F2FP.F16.F32.PACK_AB R111, RZ, R111 ;  /* 0x0000006fff6f723e */ /* 0x000fe400000000ff */
        /* <DEDUP_REMOVED lines=8> */
[----:B------:R-:W-:Y:S02]  /*7a30*/  ISETP.GT.AND P5, PT, R8, RZ, P0 ;  /* 0x000000ff0800720c */ /* 0x000fe400007a4270 */
[C---:B------:R-:W-:Y:S02]  /*7a40*/  ISETP.GT.AND P2, PT, R3.reuse, 0xb8, PT ;  /* 0x000000b80300780c */ /* 0x040fe40003f44270 */
[----:B------:R-:W-:-:S02]  /*7a50*/  ISETP.GT.AND P1, PT, R3, 0xb9, PT ;  /* 0x000000b90300780c */ /* 0x000fc40003f24270 */
[C---:B------:R-:W-:Y:S02]  /*7a60*/  ISETP.GT.AND P3, PT, R8.reuse, 0x8, P3 ;  /* 0x000000080800780c */ /* 0x040fe40001f64270 */
[C---:B------:R-:W-:Y:S01]  /*7a70*/  ISETP.GT.AND P0, PT, R8.reuse, 0x8, P0 ;  /* 0x000000080800780c */ /* 0x040fe20000704270 */
[----:B------:R-:W-:Y:S01]  /*7a80*/  @P4 STG.E.U16 desc[UR38][R4.64+0x160], R112 ;  /* 0x0001607004004986 */ /* 0x000fe2000c101526 */
[C---:B------:R-:W-:Y:S02]  /*7a90*/  ISETP.GT.AND P4, PT, R8.reuse, RZ, P1 ;  /* 0x000000ff0800720c */ /* 0x040fe40000f84270 */
[----:B------:R-:W-:Y:S01]  /*7aa0*/  F2FP.F16.F32.PACK_AB R114, RZ, R114 ;  /* 0x00000072ff72723e */ /* 0x000fe200000000ff */
[----:B------:R-:W-:Y:S01]  /*7ab0*/  @P5 STG.E.U16 desc[UR38][R4.64+0x162], R113 ;  /* 0x0001627104005986 */ /* 0x000fe2000c101526 */
[C---:B------:R-:W-:Y:S02]  /*7ac0*/  ISETP.GT.AND P5, PT, R8.reuse, RZ, P2 ;  /* 0x000000ff0800720c */ /* 0x040fe400017a4270 */
[----:B------:R-:W-:-:S02]  /*7ad0*/  ISETP.GT.AND P2, PT, R8, 0x8, P2 ;  /* 0x000000080800780c */ /* 0x000fc40001744270 */
[----:B------:R-:W-:Y:S01]  /*7ae0*/  F2FP.F16.F32.PACK_AB R115, RZ, R115 ;  /* 0x00000073ff73723e */ /* 0x000fe200000000ff */
[----:B------:R-:W-:Y:S01]  /*7af0*/  @P3 STG.E.U16 desc[UR38][R6.64+0x160], R114 ;  /* 0x0001607206003986 */ /* 0x000fe2000c101526 */
[----:B------:R-:W-:Y:S02]  /*7b00*/  ISETP.GT.AND P1, PT, R8, 0x8, P1 ;  /* 0x000000080800780c */ /* 0x000fe40000f24270 */
[----:B------:R-:W-:Y:S01]  /*7b10*/  F2FP.F16.F32.PACK_AB R116, RZ, R116 ;  /* 0x00000074ff74723e */ /* 0x000fe200000000ff */
[----:B------:R-:W-:Y:S01]  /*7b20*/  @P0 STG.E.U16 desc[UR38][R6.64+0x162], R115 ;  /* 0x0001627306000986 */ /* 0x000fe2000c101526 */
[----:B------:R-:W-:Y:S02]  /*7b30*/  F2FP.F16.F32.PACK_AB R117, RZ, R117 ;  /* 0x00000075ff75723e */ /* 0x000fe400000000ff */
[----:B------:R-:W-:Y:S01]  /*7b40*/  F2FP.F16.F32.PACK_AB R118, RZ, R118 ;  /* 0x00000076ff76723e */ /* 0x000fe200000000ff */
[----:B------:R-:W-:Y:S01]  /*7b50*/  @P5 STG.E.U16 desc[UR38][R4.64+0x170], R116 ;  /* 0x0001707404005986 */ /* 0x000fe2000c101526 */
[----:B------:R-:W-:-:S03]  /*7b60*/  F2FP.F16.F32.PACK_AB R119, RZ, R119 ;  /* 0x00000077ff77723e */ /* 0x000fc600000000ff */
[----:B------:R0:W-:Y:S02]  /*7b70*/  @P4 STG.E.U16 desc[UR38][R4.64+0x172], R117 ;  /* 0x0001727504004986 */ /* 0x0001e4000c101526 */
[----:B0-----:R-:W-:Y:S02]  /*7b80*/  @P2 IMAD.MOV.U32 R4, RZ, RZ, R6 ;  /* 0x000000ffff042224 */ /* 0x001fe400078e0006 */
[----:B------:R-:W-:-:S05]  /*7b90*/  @P2 IMAD.MOV.U32 R5, RZ, RZ, R7 ;  /* 0x000000ffff052224 */ /* 0x000fca00078e0007 */
[----:B------:R0:W-:Y:S04]  /*7ba0*/  @P2 STG.E.U16 desc[UR38][R4.64+0x170], R118 ;  /* 0x0001707604002986 */ /* 0x0001e8000c101526 */
[----:B------:R0:W-:Y:S02]  /*7bb0*/  @P1 STG.E.U16 desc[UR38][R6.64+0x172], R119 ;  /* 0x0001727706001986 */ /* 0x0001e4000c101526 */
.L_x_218:
[----:B------:R-:W-:Y:S05]  /*7bc0*/  BSYNC B0 ;  /* 0x0000000000007941 */ /* 0x000fea0003800000 */
.L_x_28:
[----:B------:R-:W-:Y:S01]  /*7bd0*/  IADD3 R16, P0, R16, UR36, RZ ;  /* 0x0000002410107c10 */ /* 0x000fe2000ff1e0ff */
[----:B------:R-:W-:Y:S01]  /*7be0*/  ULDC.64 UR4, c[0x0][0x650] ;  /* 0x0001940000047ab9 */ /* 0x000fe20000000a00 */
[----:B0-----:R-:W-:Y:S01]  /*7bf0*/  PRMT R3, RZ, 0x7610, R3 ;  /* 0x00007610ff037816 */ /* 0x001fe20000000003 */
[----:B------:R-:W-:Y:S01]  /*7c00*/  IMAD.MOV.U32 R130, RZ, RZ, -0x1 ;  /* 0xffffffffff827424 */ /* 0x000fe200078e00ff */
[----:B------:R-:W-:Y:S01]  /*7c10*/  IADD3.X R17, R17, UR42, RZ, P0, !PT ;  /* 0x0000002a11117c10 */ /* 0x000fe200087fe4ff */
[----:B------:R-:W-:Y:S01]  /*7c20*/  IMAD.MOV.U32 R19, RZ, RZ, -0x1 ;  /* 0xffffffffff137424 */ /* 0x000fe200078e00ff */
[----:B------:R-:W-:-:S04]  /*7c30*/  ISETP.GE.U32.AND P0, PT, R16, UR4, PT ;  /* 0x0000000410007c0c */ /* 0x000fc8000bf06070 */
[----:B------:R-:W-:-:S13]  /*7c40*/  ISETP.GE.U32.AND.EX P0, PT, R17, UR5, PT, P0 ;  /* 0x0000000511007c0c */ /* 0x000fda000bf06100 */
[----:B------:R-:W-:Y:S05]  /*7c50*/  @P0 BRA `(.L_x_219) ;  /* 0x0000000400500947 */ /* 0x000fea0003800000 */
[----:B-123--:R-:W0:Y:S01]  /*7c60*/  LDC.64 R10, c[0x0][0x628] ;  /* 0x00018a00ff0a7b82 */ /* 0x00ee220000000a00 */
[----:B----4-:R-:W1:Y:S01]  /*7c70*/  S2R R12, SR_CTAID.X ;  /* 0x00000000000c7919 */ /* 0x010e620000002500 */
[----:B------:R-:W-:Y:S02]  /*7c80*/  IMAD.MOV.U32 R8, RZ, RZ, R16 ;  /* 0x000000ffff087224 */ /* 0x000fe400078e0010 */
[----:B------:R-:W-:Y:S01]  /*7c90*/  IMAD.MOV.U32 R9, RZ, RZ, R17 ;  /* 0x000000ffff097224 */ /* 0x000fe200078e0011 */
[----:B------:R-:W2:Y:S03]  /*7ca0*/  S2R R20, SR_CTAID.Y ;  /* 0x0000000000147919 */ /* 0x000ea60000002600 */
[----:B------:R-:W3:Y:S08]  /*7cb0*/  LDC R0, c[0x0][0x630] ;  /* 0x00018c00ff007b82 */ /* 0x000ef00000000800 */
[----:B------:R-:W4:Y:S01]  /*7cc0*/  LDC.64 R14, c[0x0][0x620] ;  /* 0x00018800ff0e7b82 */ /* 0x000f220000000a00 */
[----:B0-----:R-:W-:-:S04]  /*7cd0*/  ISETP.NE.U32.AND P0, PT, R10, RZ, PT ;  /* 0x000000ff0a00720c */ /* 0x001fc80003f05070 */
[----:B------:R-:W-:-:S13]  /*7ce0*/  ISETP.NE.AND.EX P0, PT, R11, RZ, PT, P0 ;  /* 0x000000ff0b00720c */ /* 0x000fda0003f05300 */
[----:B-1234-:R-:W-:Y:S05]  /*7cf0*/  @!P0 BRA `(.L_x_220) ;  /* 0x0000000000288947 */ /* 0x01efea0003800000 */
        /* <DEDUP_REMOVED lines=10> */
.L_x_220:
[-CC-:B------:R-:W-:Y:S01]  /*7da0*/  SHF.R.U64 R19, R8, R0.reuse, R9.reuse ;  /* 0x0000000008137219 */ /* 0x180fe20000001209 */
[----:B------:R-:W0:Y:S01]  /*7db0*/  LDC.64 R26, c[0x0][0x640] ;  /* 0x00019000ff1a7b82 */ /* 0x000e220000000a00 */
[----:B------:R-:W-:Y:S01]  /*7dc0*/  SHF.R.U32.HI R0, RZ, R0, R9 ;  /* 0x00000000ff007219 */ /* 0x000fe20000011609 */
[----:B------:R-:W-:Y:S01]  /*7dd0*/  ULDC UR4, c[0x0][0x150] ;  /* 0x0000540000047ab9 */ /* 0x000fe20000000800 */
[----:B------:R-:W-:Y:S02]  /*7de0*/  IADD3 R3, P0, RZ, -R19, RZ ;  /* 0x80000013ff037210 */ /* 0x000fe40007f1e0ff */
[----:B------:R-:W-:-:S03]  /*7df0*/  I2FP.F32.U32 R7, R12 ;  /* 0x0000000c00077245 */ /* 0x000fc60000201000 */
[----:B------:R-:W1:Y:S01]  /*7e00*/  LDC R6, c[0x0][0x618] ;  /* 0x00018600ff067b82 */ /* 0x000e620000000800 */
[----:B------:R-:W-:Y:S02]  /*7e10*/  IMAD.X R5, RZ, RZ, ~R0, P0 ;  /* 0x000000ffff057224 */ /* 0x000fe400000e0e00 */
[----:B------:R-:W-:Y:S01]  /*7e20*/  FMUL R7, R7, UR4 ;  /* 0x0000000407077c20 */ /* 0x000fe20008400000 */
[----:B------:R-:W-:Y:S01]  /*7e30*/  ULDC UR4, c[0x0][0x154] ;  /* 0x0000550000047ab9 */ /* 0x000fe20000000800 */
[-C--:B------:R-:W-:Y:S02]  /*7e40*/  IMAD R0, R5, R14.reuse, RZ ;  /* 0x0000000e05007224 */ /* 0x080fe400078e02ff */
[C---:B------:R-:W-:Y:S01]  /*7e50*/  IMAD.WIDE.U32 R4, R3.reuse, R14, R16 ;  /* 0x0000000e03047225 */ /* 0x040fe200078e0010 */
[----:B------:R-:W2:Y:S01]  /*7e60*/  LDC R8, c[0x0][0x608] ;  /* 0x00018200ff087b82 */ /* 0x000ea20000000800 */
[----:B------:R-:W3:Y:S02]  /*7e70*/  F2I.U32.TRUNC.NTZ R7, R7 ;  /* 0x0000000700077305 */ /* 0x000ee4000020f000 */
[----:B------:R-:W-:Y:S01]  /*7e80*/  IMAD R3, R3, R15, R0 ;  /* 0x0000000f03037224 */ /* 0x000fe200078e0200 */
[----:B------:R-:W-:-:S03]  /*7e90*/  I2FP.F32.U32 R0, R20 ;  /* 0x0000001400007245 */ /* 0x000fc60000201000 */
[----:B------:R-:W-:Y:S01]  /*7ea0*/  IMAD.IADD R3, R5, 0x1, R3 ;  /* 0x0000000105037824 */ /* 0x000fe200078e0203 */
[----:B------:R-:W4:Y:S01]  /*7eb0*/  LDC R11, c[0x0][0x658] ;  /* 0x00019600ff0b7b82 */ /* 0x000f220000000800 */
[----:B0-----:R-:W-:-:S04]  /*7ec0*/  ISETP.NE.U32.AND P0, PT, R26, RZ, PT ;  /* 0x000000ff1a00720c */ /* 0x001fc80003f05070 */
[----:B------:R-:W-:-:S03]  /*7ed0*/  ISETP.NE.AND.EX P0, PT, R27, RZ, PT, P0 ;  /* 0x000000ff1b00720c */ /* 0x000fc60003f05300 */
[----:B------:R-:W0:Y:S01]  /*7ee0*/  LDC R9, c[0x0][0x144] ;  /* 0x00005100ff097b82 */ /* 0x000e220000000800 */
[-C--:B-1----:R-:W-:Y:S01]  /*7ef0*/  SHF.R.U64 R10, R4, R6.reuse, R3 ;  /* 0x00000006040a7219 */ /* 0x082fe20000001203 */
[----:B---3--:R-:W-:Y:S01]  /*7f00*/  IMAD.MOV R7, RZ, RZ, -R7 ;  /* 0x000000ffff077224 */ /* 0x008fe200078e0a07 */
[----:B------:R-:W-:Y:S01]  /*7f10*/  SHF.R.U32.HI R3, RZ, R6, R3 ;  /* 0x00000006ff037219 */ /* 0x000fe20000011603 */
[----:B------:R-:W-:-:S04]  /*7f20*/  FMUL R6, R0, UR4 ;  /* 0x0000000400067c20 */ /* 0x000fc80008400000 */
[----:B------:R-:W1:Y:S01]  /*7f30*/  LDC R21, c[0x0][0x148] ;  /* 0x00005200ff157b82 */ /* 0x000e620000000800 */
[----:B------:R3:W0:Y:S01]  /*7f40*/  F2I.U32.TRUNC.NTZ R14, R6 ;  /* 0x00000006000e7305 */ /* 0x000622000020f000 */
[-CC-:B--2---:R-:W-:Y:S02]  /*7f50*/  SHF.R.U64 R13, R10, R8.reuse, R3.reuse ;  /* 0x000000080a0d7219 */ /* 0x184fe40000001203 */
[----:B------:R-:W-:-:S04]  /*7f60*/  SHF.R.U32.HI R0, RZ, R8, R3 ;  /* 0x00000008ff007219 */ /* 0x000fc80000011603 */
[----:B------:R-:W2:Y:S01]  /*7f70*/  LDC R24, c[0x0][0x600] ;  /* 0x00018000ff187b82 */ /* 0x000ea20000000800 */
[-CC-:B----4-:R-:W-:Y:S02]  /*7f80*/  SHF.R.U64 R15, R13, R11.reuse, R0.reuse ;  /* 0x0000000b0d0f7219 */ /* 0x190fe40000001200 */
[----:B------:R-:W-:-:S03]  /*7f90*/  SHF.R.U32.HI R5, RZ, R11, R0 ;  /* 0x0000000bff057219 */ /* 0x000fc60000011600 */
[----:B------:R-:W-:Y:S02]  /*7fa0*/  IMAD.MOV.U32 R4, RZ, RZ, R15 ;  /* 0x000000ffff047224 */ /* 0x000fe400078e000f */
[----:B------:R-:W4:Y:S01]  /*7fb0*/  LDC R28, c[0x0][0x648] ;  /* 0x00019200ff1c7b82 */ /* 0x000f220000000800 */
[----:B0-----:R-:W-:-:S07]  /*7fc0*/  IMAD R25, R9, R7, R12 ;  /* 0x0000000709197224 */ /* 0x001fce00078e020c */
[----:B------:R-:W0:Y:S08]  /*7fd0*/  LDC R29, c[0x0][0x638] ;  /* 0x00018e00ff1d7b82 */ /* 0x000e300000000800 */
[----:B------:R-:W0:Y:S01]  /*7fe0*/  LDC R30, c[0x0][0x610] ;  /* 0x00018400ff1e7b82 */ /* 0x000e220000000800 */
[----:B-123--:R-:W-:Y:S05]  /*7ff0*/  @!P0 BRA `(.L_x_221) ;  /* 0x0000000000288947 */ /* 0x00efea0003800000 */
        /* <DEDUP_REMOVED lines=10> */
.L_x_221:
[----:B------:R-:W-:Y:S01]  /*80a0*/  ISETP.NE.AND P0, PT, R2, 0x1, PT ;  /* 0x000000010200780c */ /* 0x000fe20003f05270 */
[----:B------:R-:W-:Y:S01]  /*80b0*/  IMAD.MOV R14, RZ, RZ, -R14 ;  /* 0x000000ffff0e7224 */ /* 0x000fe200078e0a0e */
[----:B----4-:R-:W-:Y:S01]  /*80c0*/  SHF.R.U64 R3, R4, R28, R5 ;  /* 0x0000001c04037219 */ /* 0x010fe20000001205 */
[----:B------:R-:W-:Y:S01]  /*80d0*/  VIADD R5, R24, 0xffffffff ;  /* 0xffffffff18057836 */ /* 0x000fe20000000000 */
[----:B------:R-:W-:-:S03]  /*80e0*/  LOP3.LUT R0, R13, R128, RZ, 0xc0, !PT ;  /* 0x000000800d007212 */ /* 0x000fc600078ec0ff */
[----:B------:R-:W-:Y:S01]  /*80f0*/  IMAD.MOV R4, RZ, RZ, -R3 ;  /* 0x000000ffff047224 */ /* 0x000fe200078e0a03 */
[----:B------:R-:W-:Y:S01]  /*8100*/  LOP3.LUT R10, R10, R5, RZ, 0xc0, !PT ;  /* 0x000000050a0a7212 */ /* 0x000fe200078ec0ff */
[----:B------:R-:W-:Y:S02]  /*8110*/  IMAD R0, R123, R3, R0 ;  /* 0x000000037b007224 */ /* 0x000fe400078e0200 */
[----:B0-----:R-:W-:Y:S02]  /*8120*/  IMAD R3, R4, R29, R15 ;  /* 0x0000001d04037224 */ /* 0x001fe400078e020f */
[----:B------:R-:W-:Y:S02]  /*8130*/  @P0 IMAD R25, R21, R14, R20 ;  /* 0x0000000e15190224 */ /* 0x000fe400078e0214 */
[----:B------:R-:W-:Y:S02]  /*8140*/  IMAD R5, R3, R24, R10 ;  /* 0x0000001803057224 */ /* 0x000fe400078e020a */
[----:B------:R-:W-:-:S02]  /*8150*/  IMAD R0, R0, R30, R25 ;  /* 0x0000001e00007224 */ /* 0x000fc400078e0219 */
[----:B------:R-:W-:-:S03]  /*8160*/  IMAD.MOV.U32 R4, RZ, RZ, 0x1 ;  /* 0x00000001ff047424 */ /* 0x000fc600078e00ff */
[----:B------:R-:W-:Y:S02]  /*8170*/  SEL R130, R5, R0, !P0 ;  /* 0x0000000005827207 */ /* 0x000fe40004000000 */
[----:B------:R-:W-:Y:S02]  /*8180*/  PRMT R3, R4, 0x7610, R3 ;  /* 0x0000761004037816 */ /* 0x000fe40000000003 */
[----:B------:R-:W-:-:S07]  /*8190*/  SEL R0, R0, R5, !P0 ;  /* 0x0000000500007207 */ /* 0x000fce0004000000 */
.L_x_219:
[----:B------:R-:W-:Y:S01]  /*81a0*/  LOP3.LUT P0, RZ, R3, 0xff, RZ, 0xc0, !PT ;  /* 0x000000ff03ff7812 */ /* 0x000fe2000780c0ff */
[----:B-----5:R-:W-:-:S12]  /*81b0*/  IMAD.MOV.U32 R131, RZ, RZ, R0 ;  /* 0x000000ffff837224 */ /* 0x020fd800078e0000 */
[----:B------:R-:W-:Y:S05]  /*81c0*/  @P0 BRA `(.L_x_222) ;  /* 0xffffff9000000947 */ /* 0x000fea000383ffff */
[----:B------:R-:W-:Y:S05]  /*81d0*/  EXIT ;  /* 0x000000000000794d */ /* 0x000fea0003800000 */
.L_x_3:
        /* <DEDUP_REMOVED lines=26> */
.L_x_224:
[--C-:B------:R-:W-:Y:S01]  /*8380*/  SHF.R.U64 R14, R12, R20, R13.reuse ;  /* 0x000000140c0e7219 */ /* 0x100fe2000000120d */
[----:B------:R-:W0:Y:S01]  /*8390*/  LDC R24, c[0x0][0x618] ;  /* 0x00018600ff187b82 */ /* 0x000e220000000800 */
[----:B------:R-:W-:Y:S01]  /*83a0*/  I2FP.F32.U32 R8, R6 ;  /* 0x0000000600087245 */ /* 0x000fe20000201000 */
[----:B------:R-:W-:Y:S01]  /*83b0*/  ULDC UR4, c[0x0][0x150] ;  /* 0x0000540000047ab9 */ /* 0x000fe20000000800 */
[----:B------:R-:W-:Y:S02]  /*83c0*/  SHF.R.U32.HI R7, RZ, R20, R13 ;  /* 0x00000014ff077219 */ /* 0x000fe4000001160d */
[----:B------:R-:W-:Y:S01]  /*83d0*/  IADD3 R11, P0, RZ, -R14, RZ ;  /* 0x8000000eff0b7210 */ /* 0x000fe20007f1e0ff */
[----:B------:R-:W-:Y:S01]  /*83e0*/  FMUL R13, R8, UR4 ;  /* 0x00000004080d7c20 */ /* 0x000fe20008400000 */
[----:B------:R-:W-:Y:S01]  /*83f0*/  ULDC UR4, c[0x0][0x154] ;  /* 0x0000550000047ab9 */ /* 0x000fe20000000800 */
[----:B------:R-:W1:Y:S02]  /*8400*/  LDC.64 R26, c[0x0][0x640] ;  /* 0x00019000ff1a7b82 */ /* 0x000e640000000a00 */
[----:B------:R-:W-:-:S02]  /*8410*/  IMAD.X R7, RZ, RZ, ~R7, P0 ;  /* 0x000000ffff077224 */ /* 0x000fc400000e0e07 */
[----:B------:R-:W2:Y:S01]  /*8420*/  F2I.U32.TRUNC.NTZ R13, R13 ;  /* 0x0000000d000d7305 */ /* 0x000ea2000020f000 */
[----:B------:R-:W-:-:S03]  /*8430*/  IMAD.WIDE.U32 R8, R11, R22, R16 ;  /* 0x000000160b087225 */ /* 0x000fc600078e0010 */
[----:B------:R-:W3:Y:S01]  /*8440*/  LDC R15, c[0x0][0x144] ;  /* 0x00005100ff0f7b82 */ /* 0x000ee20000000800 */
[----:B------:R-:W-:-:S04]  /*8450*/  IMAD R10, R7, R22, RZ ;  /* 0x00000016070a7224 */ /* 0x000fc800078e02ff */
[----:B------:R-:W-:Y:S02]  /*8460*/  IMAD R7, R11, R23, R10 ;  /* 0x000000170b077224 */ /* 0x000fe400078e020a */
[----:B------:R-:W-:Y:S01]  /*8470*/  IMAD.MOV.U32 R10, RZ, RZ, -0x1 ;  /* 0xffffffffff0a7424 */ /* 0x000fe200078e00ff */
[----:B------:R-:W4:Y:S01]  /*8480*/  LDC R20, c[0x0][0x608] ;  /* 0x00018200ff147b82 */ /* 0x000f220000000800 */
[----:B------:R-:W-:Y:S01]  /*8490*/  IMAD.IADD R7, R9, 0x1, R7 ;  /* 0x0000000109077824 */ /* 0x000fe200078e0207 */
[----:B------:R-:W-:-:S04]  /*84a0*/  I2FP.F32.U32 R9, R5 ;  /* 0x0000000500097245 */ /* 0x000fc80000201000 */
[-C--:B0-----:R-:W-:Y:S01]  /*84b0*/  SHF.R.U64 R12, R8, R24.reuse, R7 ;  /* 0x00000018080c7219 */ /* 0x081fe20000001207 */
[----:B--2---:R-:W-:Y:S01]  /*84c0*/  IMAD.MOV R8, RZ, RZ, -R13 ;  /* 0x000000ffff087224 */ /* 0x004fe200078e0a0d */
[----:B------:R-:W0:Y:S01]  /*84d0*/  LDC R11, c[0x0][0x658] ;  /* 0x00019600ff0b7b82 */ /* 0x000e220000000800 */
[----:B-1----:R-:W-:Y:S01]  /*84e0*/  ISETP.NE.U32.AND P0, PT, R26, RZ, PT ;  /* 0x000000ff1a00720c */ /* 0x002fe20003f05070 */
[----:B------:R-:W-:Y:S01]  /*84f0*/  FMUL R9, R9, UR4 ;  /* 0x0000000409097c20 */ /* 0x000fe20008400000 */
[----:B------:R-:W-:Y:S02]  /*8500*/  SHF.R.U32.HI R7, RZ, R24, R7 ;  /* 0x00000018ff077219 */ /* 0x000fe40000011607 */
[----:B------:R-:W-:-:S03]  /*8510*/  ISETP.NE.AND.EX P0, PT, R27, RZ, PT, P0 ;  /* 0x000000ff1b00720c */ /* 0x000fc60003f05300 */
[----:B------:R-:W1:Y:S01]  /*8520*/  LDC R22, c[0x0][0x148] ;  /* 0x00005200ff167b82 */ /* 0x000e620000000800 */
[----:B---3--:R-:W-:Y:S02]  /*8530*/  IMAD R23, R15, R8, R6 ;  /* 0x000000080f177224 */ /* 0x008fe400078e0206 */
[----:B------:R-:W-:-:S05]  /*8540*/  IMAD.MOV.U32 R8, RZ, RZ, 0x1 ;  /* 0x00000001ff087424 */ /* 0x000fca00078e00ff */
[----:B------:R-:W2:Y:S01]  /*8550*/  LDC R21, c[0x0][0x600] ;  /* 0x00018000ff157b82 */ /* 0x000ea20000000800 */
[-CC-:B----4-:R-:W-:Y:S02]  /*8560*/  SHF.R.U64 R15, R12, R20.reuse, R7.reuse ;  /* 0x000000140c0f7219 */ /* 0x190fe40000001207 */
[----:B------:R-:W-:Y:S02]  /*8570*/  SHF.R.U32.HI R6, RZ, R20, R7 ;  /* 0x00000014ff067219 */ /* 0x000fe40000011607 */
[----:B------:R3:W4:Y:S03]  /*8580*/  F2I.U32.TRUNC.NTZ R20, R9 ;  /* 0x0000000900147305 */ /* 0x000726000020f000 */
[----:B------:R-:W1:Y:S01]  /*8590*/  LDC R25, c[0x0][0x648] ;  /* 0x00019200ff197b82 */ /* 0x000e620000000800 */
[-C--:B0-----:R-:W-:Y:S02]  /*85a0*/  SHF.R.U64 R19, R15, R11.reuse, R6 ;  /* 0x0000000b0f137219 */ /* 0x081fe40000001206 */
[----:B------:R-:W-:-:S02]  /*85b0*/  SHF.L.U32 R10, R10, R11, RZ ;  /* 0x0000000b0a0a7219 */ /* 0x000fc400000006ff */
[-C--:B------:R-:W-:Y:S01]  /*85c0*/  SHF.R.U32.HI R7, RZ, R11.reuse, R6 ;  /* 0x0000000bff077219 */ /* 0x080fe20000011606 */
[----:B------:R-:W-:Y:S01]  /*85d0*/  IMAD.MOV.U32 R6, RZ, RZ, R19 ;  /* 0x000000ffff067224 */ /* 0x000fe200078e0013 */
[----:B------:R-:W-:Y:S01]  /*85e0*/  SHF.L.U32 R24, R8, R11, RZ ;  /* 0x0000000b08187219 */ /* 0x000fe200000006ff */
[----:B------:R-:W0:Y:S01]  /*85f0*/  LDC R28, c[0x0][0x638] ;  /* 0x00018e00ff1c7b82 */ /* 0x000e220000000800 */
[----:B------:R-:W-:-:S07]  /*8600*/  LOP3.LUT R30, RZ, R10, RZ, 0x33, !PT ;  /* 0x0000000aff1e7212 */ /* 0x000fce00078e33ff */
[----:B------:R-:W0:Y:S01]  /*8610*/  LDC R29, c[0x0][0x610] ;  /* 0x00018400ff1d7b82 */ /* 0x000e220000000800 */
[----:B---34-:R-:W-:Y:S05]  /*8620*/  @!P0 BRA `(.L_x_225) ;  /* 0x0000000000288947 */ /* 0x018fea0003800000 */
[----:B------:R-:W3:Y:S02]  /*8630*/  LDC R6, c[0x0][0x64c] ;  /* 0x00019300ff067b82 */ /* 0x000ee40000000800 */
[----:B---3--:R-:W-:-:S05]  /*8640*/  IADD3 R11, P0, R19, R6, RZ ;  /* 0x00000006130b7210 */ /* 0x008fca0007f1e0ff */
        /* <DEDUP_REMOVED lines=8> */
.L_x_225:
[----:B------:R-:W-:Y:S01]  /*86d0*/  ISETP.NE.AND P0, PT, R2, 0x1, PT ;  /* 0x000000010200780c */ /* 0x000fe20003f05270 */
[----:B--2---:R-:W-:Y:S01]  /*86e0*/  VIADD R9, R21, 0xffffffff ;  /* 0xffffffff15097836 */ /* 0x004fe20000000000 */
[----:B-1----:R-:W-:Y:S01]  /*86f0*/  SHF.R.U64 R7, R6, R25, R7 ;  /* 0x0000001906077219 */ /* 0x002fe20000001207 */
[----:B------:R-:W-:Y:S01]  /*8700*/  IMAD.MOV R20, RZ, RZ, -R20 ;  /* 0x000000ffff147224 */ /* 0x000fe200078e0a14 */
[----:B------:R-:W-:Y:S02]  /*8710*/  LOP3.LUT R6, R15, R30, RZ, 0xc0, !PT ;  /* 0x0000001e0f067212 */ /* 0x000fe400078ec0ff */
[----:B------:R-:W-:Y:S01]  /*8720*/  LOP3.LUT R12, R12, R9, RZ, 0xc0, !PT ;  /* 0x000000090c0c7212 */ /* 0x000fe200078ec0ff */
[----:B------:R-:W-:Y:S02]  /*8730*/  IMAD.MOV R8, RZ, RZ, -R7 ;  /* 0x000000ffff087224 */ /* 0x000fe400078e0a07 */
[----:B------:R-:W-:Y:S02]  /*8740*/  IMAD R6, R24, R7, R6 ;  /* 0x0000000718067224 */ /* 0x000fe400078e0206 */
[----:B------:R-:W-:-:S02]  /*8750*/  IMAD.MOV.U32 R9, RZ, RZ, 0x1 ;  /* 0x00000001ff097424 */ /* 0x000fc400078e00ff */
[----:B------:R-:W-:Y:S02]  /*8760*/  @P0 IMAD R23, R22, R20, R5 ;  /* 0x0000001416170224 */ /* 0x000fe400078e0205 */
[----:B0-----:R-:W-:Y:S02]  /*8770*/  IMAD R5, R8, R28, R19 ;  /* 0x0000001c08057224 */ /* 0x001fe400078e0213 */
[----:B------:R-:W-:Y:S02]  /*8780*/  IMAD R19, R6, R29, R23 ;  /* 0x0000001d06137224 */ /* 0x000fe400078e0217 */
[----:B------:R-:W-:Y:S02]  /*8790*/  IMAD R6, R5, R21, R12 ;  /* 0x0000001505067224 */ /* 0x000fe400078e020c */
[----:B------:R-:W-:-:S03]  /*87a0*/  IMAD.MOV.U32 R8, RZ, RZ, R14 ;  /* 0x000000ffff087224 */ /* 0x000fc600078e000e */
[----:B------:R-:W-:Y:S02]  /*87b0*/  SEL R20, R6, R19, !P0 ;  /* 0x0000001306147207 */ /* 0x000fe40004000000 */
[----:B------:R-:W-:-:S07]  /*87c0*/  SEL R19, R19, R6, !P0 ;  /* 0x0000000613137207 */ /* 0x000fce0004000000 */
.L_x_223:
[----:B------:R-:W-:-:S08]  /*87d0*/  NOP ;  /* 0x0000000000007918 */ /* 0x000fd00000000000 */
[----:B------:R-:W0:-:S00]  /*87e0*/  USETMAXREG.DEALLOC.CTAPOOL 0x28 ;  /* 0x00000028000079c8 */ /* 0x000e0000080e0500 */
[----:B0-----:R-:W-:-:S13]  /*87f0*/  ISETP.NE.AND P0, PT, R0, RZ, PT ;  /* 0x000000ff0000720c */ /* 0x001fda0003f05270 */
[----:B------:R-:W-:Y:S05]  /*8800*/  @P0 EXIT ;  /* 0x000000000000094d */ /* 0x000fea0003800000 */
[----:B------:R-:W-:Y:S01]  /*8810*/  LOP3.LUT P0, RZ, R9, 0xff, RZ, 0xc0, !PT ;  /* 0x000000ff09ff7812 */ /* 0x000fe2000780c0ff */
[----:B------:R-:W-:Y:S02]  /*8820*/  IMAD.MOV.U32 R0, RZ, RZ, 0x1 ;  /* 0x00000001ff007424 */ /* 0x000fe400078e00ff */
[----:B------:R-:W-:-:S10]  /*8830*/  IMAD.MOV.U32 R12, RZ, RZ, RZ ;  /* 0x000000ffff0c7224 */ /* 0x000fd400078e00ff */
[----:B------:R-:W-:Y:S05]  /*8840*/  @!P0 BRA `(.L_x_226) ;  /* 0x0000000c00608947 */ /* 0x000fea0003800000 */
[----:B------:R-:W0:Y:S01]  /*8850*/  LDC R0, c[0x0][0x28c] ;  /* 0x0000a300ff007b82 */ /* 0x000e220000000800 */
[----:B------:R-:W-:Y:S01]  /*8860*/  LOP3.LUT P0, RZ, R3, 0x1f, RZ, 0xc0, !PT ;  /* 0x0000001f03ff7812 */ /* 0x000fe2000780c0ff */
[----:B------:R-:W-:Y:S01]  /*8870*/  ULDC UR5, c[0x0][0x658] ;  /* 0x0001960000057ab9 */ /* 0x000fe20000000800 */
[----:B------:R-:W-:Y:S01]  /*8880*/  UMOV UR6, 0xffffffff ;  /* 0xffffffff00067882 */ /* 0x000fe20000000000 */
[----:B------:R-:W-:Y:S01]  /*8890*/  BSSY B0, `(.L_x_226) ;  /* 0x00000d3000007945 */ /* 0x000fe20003800000 */
[----:B------:R-:W-:Y:S01]  /*88a0*/  USHF.L.U32 UR6, UR6, UR5, URZ ;  /* 0x0000000506067299 */ /* 0x000fe2000800063f */
[C---:B------:R-:W-:Y:S01]  /*88b0*/  ISETP.NE.AND P2, PT, R4.reuse, RZ, PT ;  /* 0x000000ff0400720c */ /* 0x040fe20003f45270 */
[----:B------:R-:W-:Y:S01]  /*88c0*/  IMAD.MOV.U32 R13, RZ, RZ, 0x1 ;  /* 0x00000001ff0d7424 */ /* 0x000fe200078e00ff */
[----:B------:R-:W-:Y:S01]  /*88d0*/  ISETP.NE.OR P0, PT, R4, RZ, !P0 ;  /* 0x000000ff0400720c */ /* 0x000fe20004705670 */
[----:B------:R-:W-:Y:S01]  /*88e0*/  IMAD.MOV.U32 R12, RZ, RZ, RZ ;  /* 0x000000ffff0c7224 */ /* 0x000fe200078e00ff */
[----:B------:R-:W-:Y:S01]  /*88f0*/  LOP3.LUT R11, R18, 0x2, RZ, 0xfc, !PT ;  /* 0x00000002120b7812 */ /* 0x000fe200078efcff */
[----:B------:R-:W-:Y:S01]  /*8900*/  ULDC UR4, c[0x0][0x600] ;  /* 0x0001800000047ab9 */ /* 0x000fe20000000800 */
[----:B------:R-:W-:Y:S01]  /*8910*/  UMOV UR7, 0x1 ;  /* 0x0000000100077882 */ /* 0x000fe20000000000 */
[----:B------:R-:W-:-:S02]  /*8920*/  UIADD3 UR19, UR4, -0x1, URZ ;  /* 0xffffffff04137890 */ /* 0x000fc4000fffe03f */
[----:B------:R-:W-:Y:S02]  /*8930*/  USHF.L.U32 UR21, UR7, UR5, URZ ;  /* 0x0000000507157299 */ /* 0x000fe4000800063f */
[----:B------:R-:W-:Y:S01]  /*8940*/  ULOP3.LUT UR20, URZ, UR6, URZ, 0x33, !UPT ;  /* 0x000000063f147292 */ /* 0x000fe2000f8e333f */
[----:B------:R-:W-:Y:S01]  /*8950*/  ULDC.64 UR26, c[0x0][0x198] ;  /* 0x00006600001a7ab9 */ /* 0x000fe20000000a00 */
[----:B0-----:R-:W-:-:S05]  /*8960*/  VIADD R0, R0, 0x3f ;  /* 0x0000003f00007836 */ /* 0x001fca0000000000 */
[----:B------:R-:W-:-:S04]  /*8970*/  SHF.R.S32.HI R3, RZ, 0x1f, R0 ;  /* 0x0000001fff037819 */ /* 0x000fc80000011400 */
[----:B------:R-:W-:Y:S01]  /*8980*/  LEA.HI R3, R3, R0, RZ, 0x6 ;  /* 0x0000000003037211 */ /* 0x000fe200078f30ff */
[----:B------:R-:W-:-:S03]  /*8990*/  IMAD.MOV.U32 R0, RZ, RZ, 0x1 ;  /* 0x00000001ff007424 */ /* 0x000fc600078e00ff */
[----:B------:R-:W-:-:S05]  /*89a0*/  SHF.R.S32.HI R3, RZ, 0x6, R3 ;  /* 0x00000006ff037819 */ /* 0x000fca0000011403 */
[----:B------:R-:W-:-:S07]  /*89b0*/  VIADD R10, R3, 0x1 ;  /* 0x00000001030a7836 */ /* 0x000fce0000000000 */
.L_x_238:
[----:B------:R-:W-:-:S03]  /*89c0*/  UMOV UR4, 0xffffffff ;  /* 0xffffffff00047882 */ /* 0x000fc60000000000 */
[----:B------:R-:W-:Y:S05]  /*89d0*/  BRA.DIV UR4, `(.L_x_227) ;  /* 0x00000012040c7947 */ /* 0x000fea000b800000 */
[----:B------:R-:W-:-:S13]  /*89e0*/  ELECT P6, URZ, PT ;  /* 0x00000000003f782f */ /* 0x000fda00038c0000 */
.L_x_250:
[----:B------:R-:W-:Y:S04]  /*89f0*/  BSSY B1, `(.L_x_228) ;  /* 0x000004b000017945 */ /* 0x000fe80003800000 */
[----:B------:R-:W-:Y:S05]  /*8a00*/  @!P6 BRA `(.L_x_229) ;  /* 0x000000040024e947 */ /* 0x000fea0003800000 */
[----:B------:R-:W0:Y:S02]  /*8a10*/  LDC R4, c[0x0][0x28c] ;  /* 0x0000a300ff047b82 */ /* 0x000e240000000800 */
[----:B0-----:R-:W-:-:S13]  /*8a20*/  ISETP.GE.AND P1, PT, R4, 0x1, PT ;  /* 0x000000010400780c */ /* 0x001fda0003f26270 */
[----:B------:R-:W-:Y:S05]  /*8a30*/  @!P1 BRA `(.L_x_229) ;  /* 0x0000000400189947 */ /* 0x000fea0003800000 */
[----:B------:R-:W-:Y:S02]  /*8a40*/  IMAD.SHL.U32 R19, R19, 0x80, RZ ;  /* 0x0000008013137824 */ /* 0x000fe400078e00ff */
[----:B------:R-:W-:Y:S02]  /*8a50*/  IMAD R20, R20, 0xc0, RZ ;  /* 0x000000c014147824 */ /* 0x000fe400078e02ff */
[----:B------:R-:W-:Y:S02]  /*8a60*/  IMAD.MOV.U32 R21, RZ, RZ, RZ ;  /* 0x000000ffff157224 */ /* 0x000fe400078e00ff */
[----:B------:R-:W-:Y:S02]  /*8a70*/  IMAD.MOV.U32 R4, RZ, RZ, R10 ;  /* 0x000000ffff047224 */ /* 0x000fe400078e000a */
[----:B------:R-:W-:Y:S02]  /*8a80*/  IMAD.MOV.U32 R5, RZ, RZ, R0 ;  /* 0x000000ffff057224 */ /* 0x000fe400078e0000 */
[----:B------:R-:W-:-:S02]  /*8a90*/  IMAD.MOV.U32 R6, RZ, RZ, R12 ;  /* 0x000000ffff067224 */ /* 0x000fc400078e000c */
[----:B------:R-:W-:Y:S02]  /*8aa0*/  VIADD R22, R19, 0x40 ;  /* 0x0000004013167836 */ /* 0x000fe40000000000 */
[C---:B------:R-:W-:Y:S02]  /*8ab0*/  VIADD R23, R20.reuse, 0x40 ;  /* 0x0000004014177836 */ /* 0x040fe40000000000 */
[----:B------:R-:W-:-:S07]  /*8ac0*/  VIADD R24, R20, 0x80 ;  /* 0x0000008014187836 */ /* 0x000fce0000000000 */
.L_x_233:
[----:B------:R-:W0:Y:S01]  /*8ad0*/  S2R R14, SR_CgaCtaId ;  /* 0x00000000000e7919 */ /* 0x000e220000008800 */
[----:B------:R-:W-:Y:S01]  /*8ae0*/  MOV R7, 0x400 ;  /* 0x0000040000077802 */ /* 0x000fe20000000f00 */
[----:B------:R-:W1:Y:S03]  /*8af0*/  @!P2 LDC R9, c[0x0][0x500] ;  /* 0x00014000ff09ab82 */ /* 0x000e660000000800 */
[----:B0-----:R-:W-:Y:S02]  /*8b00*/  LEA R15, R14, R7, 0x18 ;  /* 0x000000070e0f7211 */ /* 0x001fe400078ec0ff */
[----:B------:R-:W-:-:S03]  /*8b10*/  SHF.L.U32 R7, R5, 0x1f, RZ ;  /* 0x0000001f05077819 */ /* 0x000fc600000006ff */
[----:B------:R-:W-:-:S04]  /*8b20*/  IMAD R14, R6, 0x8, R15 ;  /* 0x00000008060e7824 */ /* 0x000fc800078e020f */
[----:B------:R-:W0:Y:S02]  /*8b30*/  SYNCS.PHASECHK.TRANS64.TRYWAIT P1, [R14+URZ+0x28], R7 ;  /* 0x000028070e0075a7 */ /* 0x000e24000802017f */
[----:B01----:R-:W-:Y:S05]  /*8b40*/  @!P1 BRA `(.L_x_230) ;  /* 0x0000000c00d09947 */ /* 0x003fea0003800000 */
.L_x_251:
[----:B0-----:R-:W-:Y:S01]  /*8b50*/  PRMT R7, R11, 0x9910, RZ ;  /* 0x000099100b077816 */ /* 0x001fe200000000ff */
[----:B------:R0:W-:Y:S03]  /*8b60*/  @!P2 SYNCS.ARRIVE.TRANS64 RZ, [R14+URZ], R9 ;  /* 0x000000090effa9a7 */ /* 0x0001e6000800003f */
[----:B------:R-:W-:-:S13]  /*8b70*/  ISETP.NE.AND P1, PT, R7, 0x2, PT ;  /* 0x000000020700780c */ /* 0x000fda0003f25270 */
[----:B0-----:R-:W-:Y:S05]  /*8b80*/  @P1 BRA `(.L_x_231) ;  /* 0x0000000000041947 */ /* 0x001fea0003800000 */
[----:B------:R-:W-:Y:S01]  /*8b90*/  BPT.TRAP 0x1 ;  /* 0x000000040000795c */ /* 0x000fe20000300000 */
.L_x_231:
[----:B------:R-:W-:Y:S05]  /*8ba0*/  @P0 BRA `(.L_x_232) ;  /* 0x0000000000040947 */ /* 0x000fea0003800000 */
[----:B------:R-:W-:Y:S01]  /*8bb0*/  BPT.TRAP 0x1 ;  /* 0x000000040000795c */ /* 0x000fe20000300000 */
.L_x_232:
[C-C-:B------:R-:W-:Y:S01]  /*8bc0*/  IMAD R7, R6.reuse, 0x4000, R15.reuse ;  /* 0x0000400006077824 */ /* 0x140fe200078e020f */
[----:B------:R-:W-:Y:S01]  /*8bd0*/  R2UR UR10, R19 ;  /* 0x00000000130a72ca */ /* 0x000fe200000e0000 */
[----:B------:R-:W-:Y:S01]  /*8be0*/  IMAD R15, R6, 0x6000, R15 ;  /* 0x00006000060f7824 */ /* 0x000fe200078e020f */
[----:B------:R-:W-:Y:S01]  /*8bf0*/  R2UR UR9, R14 ;  /* 0x000000000e0972ca */ /* 0x000fe200000e0000 */
[----:B------:R-:W-:Y:S01]  /*8c00*/  UIADD3 UR4, UP0, UR26, 0xf0, URZ ;  /* 0x000000f01a047890 */ /* 0x000fe2000ff1e03f */
[----:B------:R-:W-:Y:S01]  /*8c10*/  R2UR UR8, R7 ;  /* 0x00000000070872ca */ /* 0x000fe200000e0000 */
[----:B------:R-:W-:Y:S01]  /*8c20*/  UIADD3 UR6, UP1, UR26, 0x1f0, URZ ;  /* 0x000001f01a067890 */ /* 0x000fe2000ff3e03f */
[----:B------:R-:W-:Y:S01]  /*8c30*/  R2UR UR13, R15 ;  /* 0x000000000f0d72ca */ /* 0x000fe200000e0000 */
[----:B------:R-:W-:Y:S01]  /*8c40*/  UIADD3.X UR5, URZ, UR27, URZ, UP0, !UPT ;  /* 0x0000001b3f057290 */ /* 0x000fe200087fe43f */
[----:B------:R-:W-:Y:S01]  /*8c50*/  R2UR UR11, R21 ;  /* 0x00000000150b72ca */ /* 0x000fe200000e0000 */
[----:B------:R-:W-:Y:S01]  /*8c60*/  VIADD R4, R4, 0xffffffff ;  /* 0xffffffff04047836 */ /* 0x000fe20000000000 */
[----:B------:R-:W-:Y:S01]  /*8c70*/  R2UR UR12, R8 ;  /* 0x00000000080c72ca */ /* 0x000fe200000e0000 */
[----:B------:R-:W-:Y:S01]  /*8c80*/  UIADD3.X UR7, URZ, UR27, URZ, UP1, !UPT ;  /* 0x0000001b3f077290 */ /* 0x000fe20008ffe43f */
[----:B------:R-:W-:Y:S01]  /*8c90*/  R2UR UR22, R22 ;  /* 0x00000000161672ca */ /* 0x000fe200000e0000 */
[----:B------:R-:W-:Y:S01]  /*8ca0*/  UMOV UR14, 0x0 ;  /* 0x00000000000e7882 */ /* 0x000fe20000000000 */
[----:B------:R-:W-:Y:S01]  /*8cb0*/  R2UR UR23, R20 ;  /* 0x00000000141772ca */ /* 0x000fe200000e0000 */
[----:B------:R-:W-:Y:S01]  /*8cc0*/  UMOV UR15, 0x10000000 ;  /* 0x10000000000f7882 */ /* 0x000fe20000000000 */
[----:B------:R-:W-:Y:S01]  /*8cd0*/  R2UR UR24, R23 ;  /* 0x00000000171872ca */ /* 0x000fe200000e0000 */
[----:B------:R-:W-:Y:S01]  /*8ce0*/  UIADD3 UR16, UR8, 0x100, URZ ;  /* 0x0000010008107890 */ /* 0x000fe2000fffe03f */
[----:B------:R-:W-:Y:S01]  /*8cf0*/  R2UR UR25, R24 ;  /* 0x00000000181972ca */ /* 0x000fe200000e0000 */
[----:B------:R-:W-:Y:S01]  /*8d00*/  UIADD3 UR17, UR8, 0x2100, URZ ;  /* 0x0000210008117890 */ /* 0x000fe2000fffe03f */
[----:B------:R-:W-:Y:S01]  /*8d10*/  ISETP.GT.AND P3, PT, R4, 0x1, PT ;  /* 0x000000010400780c */ /* 0x000fe20003f64270 */
[----:B------:R-:W-:Y:S01]  /*8d20*/  UIADD3 UR18, UR13, 0x14100, URZ ;  /* 0x000141000d127890 */ /* 0x000fe2000fffe03f */
[----:B------:R-:W-:-:S02]  /*8d30*/  VIADD R6, R6, 0x1 ;  /* 0x0000000106067836 */ /* 0x000fc40000000000 */
[----:B------:R-:W-:Y:S01]  /*8d40*/  UMOV UR8, UR16 ;  /* 0x0000001000087c82 */ /* 0x000fe20008000000 */
[----:B------:R-:W-:Y:S01]  /*8d50*/  UIADD3 UR16, UR13, 0x16100, URZ ;  /* 0x000161000d107890 */ /* 0x000fe2000fffe03f */
[----:B------:R0:W-:Y:S01]  /*8d60*/  UTMALDG.3D [UR8], [UR4], desc[UR14] ;  /* 0x00000e08040075b4 */ /* 0x0001e20008011000 */
[----:B------:R-:W-:Y:S01]  /*8d70*/  UIADD3 UR13, UR13, 0x18100, URZ ;  /* 0x000181000d0d7890 */ /* 0x000fe2000fffe03f */
[----:B------:R-:W-:Y:S01]  /*8d80*/  ISETP.NE.AND P1, PT, R6, 0x5, PT ;  /* 0x000000050600780c */ /* 0x000fe20003f25270 */
[----:B------:R-:W-:-:S03]  /*8d90*/  VIADD R21, R21, 0x40 ;  /* 0x0000004015157836 */ /* 0x000fc60000000000 */
[----:B------:R-:W-:Y:S02]  /*8da0*/  SEL R14, RZ, 0x1, P1 ;  /* 0x00000001ff0e7807 */ /* 0x000fe40000800000 */
[----:B------:R-:W-:Y:S02]  /*8db0*/  SEL R6, R6, RZ, P1 ;  /* 0x000000ff06067207 */ /* 0x000fe40000800000 */
[----:B------:R-:W-:Y:S01]  /*8dc0*/  LOP3.LUT R5, R5, R14, RZ, 0x3c, !PT ;  /* 0x0000000e05057212 */ /* 0x000fe200078e3cff */
[----:B0-----:R-:W-:Y:S01]  /*8dd0*/  UMOV UR8, UR17 ;  /* 0x0000001100087c82 */ /* 0x001fe20008000000 */
[----:B------:R-:W-:Y:S02]  /*8de0*/  UMOV UR10, UR22 ;  /* 0x00000016000a7c82 */ /* 0x000fe40008000000 */
[----:B------:R0:W-:Y:S02]  /*8df0*/  UTMALDG.3D [UR8], [UR4], desc[UR14] ;  /* 0x00000e08040075b4 */ /* 0x0001e40008011000 */
[----:B0-----:R-:W-:Y:S01]  /*8e00*/  UMOV UR8, UR18 ;  /* 0x0000001200087c82 */ /* 0x001fe20008000000 */
[----:B------:R-:W-:-:S02]  /*8e10*/  UMOV UR10, UR23 ;  /* 0x00000017000a7c82 */ /* 0x000fc40008000000 */
[----:B------:R0:W-:Y:S02]  /*8e20*/  UTMALDG.3D [UR8], [UR6], desc[UR14] ;  /* 0x00000e08060075b4 */ /* 0x0001e40008011000 */
[----:B0-----:R-:W-:Y:S01]  /*8e30*/  UMOV UR8, UR16 ;  /* 0x0000001000087c82 */ /* 0x001fe20008000000 */
[----:B------:R-:W-:Y:S02]  /*8e40*/  UMOV UR10, UR24 ;  /* 0x00000018000a7c82 */ /* 0x000fe40008000000 */
[----:B------:R0:W-:Y:S02]  /*8e50*/  UTMALDG.3D [UR8], [UR6], desc[UR14] ;  /* 0x00000e08060075b4 */ /* 0x0001e40008011000 */
[----:B0-----:R-:W-:Y:S01]  /*8e60*/  UMOV UR8, UR13 ;  /* 0x0000000d00087c82 */ /* 0x001fe20008000000 */
[----:B------:R-:W-:Y:S02]  /*8e70*/  UMOV UR10, UR25 ;  /* 0x00000019000a7c82 */ /* 0x000fe40008000000 */
[----:B------:R0:W-:Y:S02]  /*8e80*/  UTMALDG.3D [UR8], [UR6], desc[UR14] ;  /* 0x00000e08060075b4 */ /* 0x0001e40008011000 */
[----:B0-----:R-:W-:Y:S05]  /*8e90*/  @P3 BRA `(.L_x_233) ;  /* 0xfffffffc000c3947 */ /* 0x001fea000383ffff */
.L_x_229:
[----:B------:R-:W-:Y:S05]  /*8ea0*/  BSYNC B1 ;  /* 0x0000000000017941 */ /* 0x000fea0003800000 */
.L_x_228:
[----:B------:R-:W-:Y:S01]  /*8eb0*/  LOP3.LUT P3, RZ, R13, 0xff, RZ, 0xc0, !PT ;  /* 0x000000ff0dff7812 */ /* 0x000fe2000786c0ff */
[----:B------:R-:W-:Y:S01]  /*8ec0*/  IMAD.IADD R12, R3, 0x1, R12 ;  /* 0x00000001030c7824 */ /* 0x000fe200078e020c */
[----:B------:R-:W-:Y:S01]  /*8ed0*/  IADD3 R16, P4, R16, UR36, RZ ;  /* 0x0000002410107c10 */ /* 0x000fe2000ff9e0ff */
[----:B------:R-:W-:Y:S01]  /*8ee0*/  ULDC.64 UR4, c[0x0][0x650] ;  /* 0x0001940000047ab9 */ /* 0x000fe20000000a00 */
[----:B------:R-:W-:Y:S01]  /*8ef0*/  BSSY B1, `(.L_x_234) ;  /* 0x000006a000017945 */ /* 0x000fe20003800000 */
[----:B------:R-:W-:Y:S01]  /*8f00*/  IMAD.MOV.U32 R19, RZ, RZ, -0x1 ;  /* 0xffffffffff137424 */ /* 0x000fe200078e00ff */
[----:B------:R-:W-:Y:S01]  /*8f10*/  ISETP.GT.U32.AND P1, PT, R12, 0x4, PT ;  /* 0x000000040c00780c */ /* 0x000fe20003f24070 */
[----:B------:R-:W-:Y:S01]  /*8f20*/  IMAD.MOV.U32 R20, RZ, RZ, -0x1 ;  /* 0xffffffffff147424 */ /* 0x000fe200078e00ff */
[----:B------:R-:W-:Y:S01]  /*8f30*/  IADD3.X R17, R17, UR42, RZ, P4, !PT ;  /* 0x0000002a11117c10 */ /* 0x000fe2000a7fe4ff */
[----:B------:R-:W-:Y:S01]  /*8f40*/  IMAD.MOV.U32 R8, RZ, RZ, -0x1 ;  /* 0xffffffffff087424 */ /* 0x000fe200078e00ff */
[----:B------:R-:W-:-:S02]  /*8f50*/  ISETP.LT.U32.AND P1, PT, R3, 0x5, P1 ;  /* 0x000000050300780c */ /* 0x000fc40000f21070 */
[----:B------:R-:W-:Y:S01]  /*8f60*/  PRMT R13, RZ, 0x7610, R13 ;  /* 0x00007610ff0d7816 */ /* 0x000fe2000000000d */
[----:B------:R-:W0:Y:S01]  /*8f70*/  @P3 S2R R5, SR_CgaCtaId ;  /* 0x0000000000053919 */ /* 0x000e220000008800 */
[----:B------:R-:W-:-:S04]  /*8f80*/  @P3 MOV R4, 0x400 ;  /* 0x0000040000043802 */ /* 0x000fc80000000f00 */
[----:B0-----:R-:W-:Y:S01]  /*8f90*/  @P3 LEA R6, R5, R4, 0x18 ;  /* 0x0000000405063211 */ /* 0x001fe200078ec0ff */
[----:B------:R-:W-:-:S03]  /*8fa0*/  IMAD.WIDE.U32 R4, R12, -0x33333333, RZ ;  /* 0xcccccccd0c047825 */ /* 0x000fc600078e00ff */
[----:B------:R0:W-:Y:S01]  /*8fb0*/  @P3 SYNCS.ARRIVE.TRANS64.A1T0 RZ, [R6+URZ+0x68], RZ ;  /* 0x000068ff06ff39a7 */ /* 0x0001e2000810003f */
[----:B------:R-:W-:Y:S02]  /*8fc0*/  ISETP.GE.U32.AND P3, PT, R3, 0x5, PT ;  /* 0x000000050300780c */ /* 0x000fe40003f66070 */
[----:B------:R-:W-:Y:S02]  /*8fd0*/  SHF.R.U32.HI R7, RZ, 0x2, R5 ;  /* 0x00000002ff077819 */ /* 0x000fe40000011605 */
[----:B------:R-:W-:Y:S02]  /*8fe0*/  SEL R5, RZ, 0x1, !P1 ;  /* 0x00000001ff057807 */ /* 0x000fe40004800000 */
[----:B------:R-:W-:Y:S01]  /*8ff0*/  ISETP.GE.U32.AND P1, PT, R16, UR4, PT ;  /* 0x0000000410007c0c */ /* 0x000fe2000bf26070 */
[----:B------:R-:W-:Y:S01]  /*9000*/  IMAD R12, R7, -0x5, R12 ;  /* 0xfffffffb070c7824 */ /* 0x000fe200078e020c */
[----:B------:R-:W-:Y:S02]  /*9010*/  LOP3.LUT R0, R0, R5, RZ, 0x3c, !PT ;  /* 0x0000000500007212 */ /* 0x000fe400078e3cff */
[----:B------:R-:W-:-:S02]  /*9020*/  ISETP.GE.U32.AND.EX P1, PT, R17, UR5, PT, P1 ;  /* 0x0000000511007c0c */ /* 0x000fc4000bf26110 */
[----:B------:R-:W-:Y:S02]  /*9030*/  PRMT R4, RZ, 0x7610, R4 ;  /* 0x00007610ff047816 */ /* 0x000fe40000000004 */
[----:B------:R-:W-:-:S09]  /*9040*/  @P3 LOP3.LUT R0, R0, 0x1, R7, 0x78, !PT ;  /* 0x0000000100003812 */ /* 0x000fd200078e7807 */
[----:B0-----:R-:W-:Y:S05]  /*9050*/  @P1 BRA `(.L_x_235) ;  /* 0x00000004004c1947 */ /* 0x001fea0003800000 */
[----:B------:R-:W-:Y:S01]  /*9060*/  ULDC.64 UR4, c[0x0][0x628] ;  /* 0x00018a0000047ab9 */ /* 0x000fe20000000a00 */
[----:B------:R-:W0:Y:S01]  /*9070*/  S2R R15, SR_CTAID.X ;  /* 0x00000000000f7919 */ /* 0x000e220000002500 */
[----:B------:R-:W-:Y:S01]  /*9080*/  ISETP.NE.U32.AND P1, PT, RZ, UR4, PT ;  /* 0x00000004ff007c0c */ /* 0x000fe2000bf25070 */
[----:B------:R-:W-:Y:S01]  /*9090*/  ULDC UR7, c[0x0][0x630] ;  /* 0x00018c0000077ab9 */ /* 0x000fe20000000800 */
[----:B------:R-:W-:Y:S01]  /*90a0*/  IMAD.MOV.U32 R4, RZ, RZ, R16 ;  /* 0x000000ffff047224 */ /* 0x000fe200078e0010 */
[----:B------:R-:W1:Y:S01]  /*90b0*/  S2R R14, SR_CTAID.Y ;  /* 0x00000000000e7919 */ /* 0x000e620000002600 */
[----:B------:R-:W-:Y:S01]  /*90c0*/  ISETP.NE.AND.EX P1, PT, RZ, UR5, PT, P1 ;  /* 0x00000005ff007c0c */ /* 0x000fe2000bf25310 */
[----:B------:R-:W-:-:S12]  /*90d0*/  IMAD.MOV.U32 R5, RZ, RZ, R17 ;  /* 0x000000ffff057224 */ /* 0x000fd800078e0011 */
[----:B------:R-:W-:Y:S05]  /*90e0*/  @!P1 BRA `(.L_x_236) ;  /* 0x0000000000289947 */ /* 0x000fea0003800000 */
[----:B------:R-:W-:Y:S02]  /*90f0*/  ULDC UR6, c[0x0][0x634] ;  /* 0x00018d0000067ab9 */ /* 0x000fe40000000800 */
[----:B------:R-:W-:-:S05]  /*9100*/  IADD3 R9, P1, R16, UR6, RZ ;  /* 0x0000000610097c10 */ /* 0x000fca000ff3e0ff */
[----:B------:R-:W-:-:S04]  /*9110*/  IMAD.X R19, RZ, RZ, R17, P1 ;  /* 0x000000ffff137224 */ /* 0x000fc800008e0611 */
[----:B------:R-:W-:-:S04]  /*9120*/  IMAD.WIDE.U32 R6, R19, UR4, RZ ;  /* 0x0000000413067c25 */ /* 0x000fc8000f8e00ff */
[----:B------:R-:W-:-:S04]  /*9130*/  IMAD.WIDE.U32 R6, P1, R9, UR5, R6 ;  /* 0x0000000509067c25 */ /* 0x000fc8000f820006 */
[----:B------:R-:W-:-:S04]  /*9140*/  IMAD.WIDE.U32 R8, R9, UR4, RZ ;  /* 0x0000000409087c25 */ /* 0x000fc8000f8e00ff */
[----:B------:R-:W-:Y:S01]  /*9150*/  IMAD.X R5, RZ, RZ, RZ, P1 ;  /* 0x000000ffff057224 */ /* 0x000fe200008e06ff */
[----:B------:R-:W-:Y:S01]  /*9160*/  IADD3 RZ, P1, R9, R6, RZ ;  /* 0x0000000609ff7210 */ /* 0x000fe20007f3e0ff */
[----:B------:R-:W-:-:S04]  /*9170*/  IMAD.MOV.U32 R4, RZ, RZ, R7 ;  /* 0x000000ffff047224 */ /* 0x000fc800078e0007 */
[----:B------:R-:W-:-:S08]  /*9180*/  IMAD.WIDE.U32.X R4, R19, UR5, R4, P1 ;  /* 0x0000000513047c25 */ /* 0x000fd000088e0404 */
.L_x_236:
[--C-:B------:R-:W-:Y:S01]  /*9190*/  SHF.R.U64 R8, R4, UR7, R5.reuse ;  /* 0x0000000704087c19 */ /* 0x100fe20008001205 */
[----:B------:R-:W-:Y:S01]  /*91a0*/  ULDC.64 UR4, c[0x0][0x620] ;  /* 0x0001880000047ab9 */ /* 0x000fe20000000a00 */
[----:B------:R-:W-:Y:S01]  /*91b0*/  SHF.R.U32.HI R4, RZ, UR7, R5 ;  /* 0x00000007ff047c19 */ /* 0x000fe20008011605 */
[----:B------:R-:W2:Y:S01]  /*91c0*/  LDC R24, c[0x0][0x144] ;  /* 0x00005100ff187b82 */ /* 0x000ea20000000800 */
[----:B------:R-:W-:Y:S01]  /*91d0*/  IADD3 R7, P1, RZ, -R8, RZ ;  /* 0x80000008ff077210 */ /* 0x000fe20007f3e0ff */
[----:B------:R-:W-:Y:S01]  /*91e0*/  ULDC.64 UR8, c[0x0][0x640] ;  /* 0x0001900000087ab9 */ /* 0x000fe20000000a00 */
[----:B0-----:R-:W-:Y:S01]  /*91f0*/  I2FP.F32.U32 R9, R15 ;  /* 0x0000000f00097245 */ /* 0x001fe20000201000 */
[----:B------:R-:W-:Y:S02]  /*9200*/  ULDC UR6, c[0x0][0x608] ;  /* 0x0001820000067ab9 */ /* 0x000fe40000000800 */
[----:B------:R-:W-:Y:S01]  /*9210*/  IMAD.X R4, RZ, RZ, ~R4, P1 ;  /* 0x000000ffff047224 */ /* 0x000fe200008e0e04 */
[----:B------:R-:W-:Y:S01]  /*9220*/  ISETP.NE.U32.AND P1, PT, RZ, UR8, PT ;  /* 0x00000008ff007c0c */ /* 0x000fe2000bf25070 */
[----:B------:R-:W0:Y:S02]  /*9230*/  LDC R21, c[0x0][0x148] ;  /* 0x00005200ff157b82 */ /* 0x000e240000000800 */
[----:B------:R-:W-:Y:S01]  /*9240*/  IMAD R6, R4, UR4, RZ ;  /* 0x0000000404067c24 */ /* 0x000fe2000f8e02ff */
[----:B------:R-:W-:Y:S01]  /*9250*/  ISETP.NE.AND.EX P1, PT, RZ, UR9, PT, P1 ;  /* 0x00000009ff007c0c */ /* 0x000fe2000bf25310 */
[----:B------:R-:W-:Y:S01]  /*9260*/  IMAD.WIDE.U32 R4, R7, UR4, R16 ;  /* 0x0000000407047c25 */ /* 0x000fe2000f8e0010 */
[----:B------:R-:W-:-:S03]  /*9270*/  ULDC UR4, c[0x0][0x150] ;  /* 0x0000540000047ab9 */ /* 0x000fc60000000800 */
[----:B------:R-:W-:Y:S02]  /*9280*/  IMAD R7, R7, UR5, R6 ;  /* 0x0000000507077c24 */ /* 0x000fe4000f8e0206 */
[----:B------:R-:W-:Y:S01]  /*9290*/  FMUL R6, R9, UR4 ;  /* 0x0000000409067c20 */ /* 0x000fe20008400000 */
[----:B------:R-:W-:Y:S01]  /*92a0*/  ULDC UR4, c[0x0][0x618] ;  /* 0x0001860000047ab9 */ /* 0x000fe20000000800 */
[----:B------:R-:W-:Y:S01]  /*92b0*/  ULDC UR5, c[0x0][0x154] ;  /* 0x0000550000057ab9 */ /* 0x000fe20000000800 */
[----:B------:R-:W-:-:S03]  /*92c0*/  IMAD.IADD R5, R5, 0x1, R7 ;  /* 0x0000000105057824 */ /* 0x000fc600078e0207 */
[----:B------:R-:W3:Y:S02]  /*92d0*/  F2I.U32.TRUNC.NTZ R6, R6 ;  /* 0x0000000600067305 */ /* 0x000ee4000020f000 */
[----:B------:R-:W-:Y:S02]  /*92e0*/  SHF.R.U64 R9, R4, UR4, R5 ;  /* 0x0000000404097c19 */ /* 0x000fe40008001205 */
[----:B-1----:R-:W-:-:S05]  /*92f0*/  I2FP.F32.U32 R4, R14 ;  /* 0x0000000e00047245 */ /* 0x002fca0000201000 */
[----:B------:R-:W-:Y:S01]  /*9300*/  FMUL R22, R4, UR5 ;  /* 0x0000000504167c20 */ /* 0x000fe20008400000 */
[----:B------:R-:W-:Y:S01]  /*9310*/  SHF.R.U32.HI R4, RZ, UR4, R5 ;  /* 0x00000004ff047c19 */ /* 0x000fe20008011605 */
[----:B------:R-:W-:-:S03]  /*9320*/  ULDC UR4, c[0x0][0x658] ;  /* 0x0001960000047ab9 */ /* 0x000fc60000000800 */
[--C-:B------:R-:W-:Y:S01]  /*9330*/  SHF.R.U64 R20, R9, UR6, R4.reuse ;  /* 0x0000000609147c19 */ /* 0x100fe20008001204 */
[----:B------:R-:W1:Y:S01]  /*9340*/  F2I.U32.TRUNC.NTZ R22, R22 ;  /* 0x0000001600167305 */ /* 0x000e62000020f000 */
[----:B------:R-:W-:Y:S01]  /*9350*/  SHF.R.U32.HI R5, RZ, UR6, R4 ;  /* 0x00000006ff057c19 */ /* 0x000fe20008011604 */
[----:B---3--:R-:W-:-:S03]  /*9360*/  IMAD.MOV R6, RZ, RZ, -R6 ;  /* 0x000000ffff067224 */ /* 0x008fc600078e0a06 */
[----:B------:R-:W-:Y:S01]  /*9370*/  SHF.R.U64 R19, R20, UR4, R5 ;  /* 0x0000000414137c19 */ /* 0x000fe20008001205 */
[----:B--2---:R-:W-:Y:S01]  /*9380*/  IMAD R15, R24, R6, R15 ;  /* 0x00000006180f7224 */ /* 0x004fe200078e020f */
[----:B------:R-:W-:-:S03]  /*9390*/  SHF.R.U32.HI R23, RZ, UR4, R5 ;  /* 0x00000004ff177c19 */ /* 0x000fc60008011605 */
[----:B------:R-:W-:Y:S02]  /*93a0*/  IMAD.MOV.U32 R4, RZ, RZ, R19 ;  /* 0x000000ffff047224 */ /* 0x000fe400078e0013 */
[----:B------:R-:W-:Y:S01]  /*93b0*/  IMAD.MOV.U32 R5, RZ, RZ, R23 ;  /* 0x000000ffff057224 */ /* 0x000fe200078e0017 */
[----:B-1----:R-:W-:Y:S06]  /*93c0*/  @!P1 BRA `(.L_x_237) ;  /* 0x0000000000289947 */ /* 0x002fec0003800000 */
[----:B------:R-:W-:Y:S02]  /*93d0*/  ULDC UR4, c[0x0][0x64c] ;  /* 0x0001930000047ab9 */ /* 0x000fe40000000800 */
[----:B------:R-:W-:-:S05]  /*93e0*/  IADD3 R5, P1, R19, UR4, RZ ;  /* 0x0000000413057c10 */ /* 0x000fca000ff3e0ff */
[----:B------:R-:W-:-:S04]  /*93f0*/  IMAD.X R23, RZ, RZ, R23, P1 ;  /* 0x000000ffff177224 */ /* 0x000fc800008e0617 */
[----:B------:R-:W-:-:S04]  /*9400*/  IMAD.WIDE.U32 R6, R23, UR8, RZ ;  /* 0x0000000817067c25 */ /* 0x000fc8000f8e00ff */
[----:B------:R-:W-:-:S04]  /*9410*/  IMAD.WIDE.U32 R6, P1, R5, UR9, R6 ;  /* 0x0000000905067c25 */ /* 0x000fc8000f820006 */
[----:B------:R-:W-:-:S04]  /*9420*/  IMAD.WIDE.U32 R4, R5, UR8, RZ ;  /* 0x0000000805047c25 */ /* 0x000fc8000f8e00ff */
[----:B------:R-:W-:Y:S01]  /*9430*/  IMAD.MOV.U32 R4, RZ, RZ, R7 ;  /* 0x000000ffff047224 */ /* 0x000fe200078e0007 */
[----:B------:R-:W-:Y:S01]  /*9440*/  IADD3 RZ, P3, R5, R6, RZ ;  /* 0x0000000605ff7210 */ /* 0x000fe20007f7e0ff */
[----:B------:R-:W-:-:S04]  /*9450*/  IMAD.X R5, RZ, RZ, RZ, P1 ;  /* 0x000000ffff057224 */ /* 0x000fc800008e06ff */
[----:B------:R-:W-:-:S08]  /*9460*/  IMAD.WIDE.U32.X R4, R23, UR9, R4, P3 ;  /* 0x0000000917047c25 */ /* 0x000fd000098e0404 */
.L_x_237:
[----:B------:R-:W-:Y:S01]  /*9470*/  ISETP.NE.AND P1, PT, R2, 0x1, PT ;  /* 0x000000010200780c */ /* 0x000fe20003f25270 */
[----:B------:R-:W-:Y:S01]  /*9480*/  ULDC UR4, c[0x0][0x648] ;  /* 0x0001920000047ab9 */ /* 0x000fe20000000800 */
[----:B------:R-:W-:Y:S01]  /*9490*/  LOP3.LUT R20, R20, UR20, RZ, 0xc0, !PT ;  /* 0x0000001414147c12 */ /* 0x000fe2000f8ec0ff */
[----:B------:R-:W-:Y:S01]  /*94a0*/  IMAD.MOV R22, RZ, RZ, -R22 ;  /* 0x000000ffff167224 */ /* 0x000fe200078e0a16 */
[----:B------:R-:W-:Y:S01]  /*94b0*/  SHF.R.U64 R5, R4, UR4, R5 ;  /* 0x0000000404057c19 */ /* 0x000fe20008001205 */
[----:B------:R-:W-:Y:S01]  /*94c0*/  ULDC UR4, c[0x0][0x638] ;  /* 0x00018e0000047ab9 */ /* 0x000fe20000000800 */
[----:B------:R-:W-:Y:S01]  /*94d0*/  LOP3.LUT R6, R9, UR19, RZ, 0xc0, !PT ;  /* 0x0000001309067c12 */ /* 0x000fe2000f8ec0ff */
[----:B------:R-:W-:Y:S02]  /*94e0*/  ULDC UR5, c[0x0][0x610] ;  /* 0x0001840000057ab9 */ /* 0x000fe40000000800 */
[----:B------:R-:W-:Y:S02]  /*94f0*/  IMAD.MOV R4, RZ, RZ, -R5 ;  /* 0x000000ffff047224 */ /* 0x000fe400078e0a05 */
[----:B------:R-:W-:-:S02]  /*9500*/  IMAD R20, R5, UR21, R20 ;  /* 0x0000001505147c24 */ /* 0x000fc4000f8e0214 */
[----:B0-----:R-:W-:Y:S02]  /*9510*/  @P1 IMAD R15, R21, R22, R14 ;  /* 0x00000016150f1224 */ /* 0x001fe400078e020e */
[----:B------:R-:W-:Y:S01]  /*9520*/  IMAD R19, R4, UR4, R19 ;  /* 0x0000000404137c24 */ /* 0x000fe2000f8e0213 */
[----:B------:R-:W-:Y:S01]  /*9530*/  ULDC UR4, c[0x0][0x600] ;  /* 0x0001800000047ab9 */ /* 0x000fe20000000800 */
[----:B------:R-:W-:Y:S02]  /*9540*/  IMAD R15, R20, UR5, R15 ;  /* 0x00000005140f7c24 */ /* 0x000fe4000f8e020f */
[----:B------:R-:W-:Y:S02]  /*9550*/  IMAD R6, R19, UR4, R6 ;  /* 0x0000000413067c24 */ /* 0x000fe4000f8e0206 */
[----:B------:R-:W-:-:S03]  /*9560*/  IMAD.MOV.U32 R4, RZ, RZ, 0x1 ;  /* 0x00000001ff047424 */ /* 0x000fc600078e00ff */
[----:B------:R-:W-:Y:S02]  /*9570*/  SEL R20, R6, R15, !P1 ;  /* 0x0000000f06147207 */ /* 0x000fe40004800000 */
[----:B------:R-:W-:-:S07]  /*9580*/  SEL R19, R15, R6, !P1 ;  /* 0x000000060f137207 */ /* 0x000fce0004800000 */
.L_x_235:
[----:B------:R-:W-:Y:S05]  /*9590*/  BSYNC B1 ;  /* 0x0000000000017941 */ /* 0x000fea0003800000 */
.L_x_234:
[----:B------:R-:W-:-:S13]  /*95a0*/  LOP3.LUT P1, RZ, R4, 0xff, RZ, 0xc0, !PT ;  /* 0x000000ff04ff7812 */ /* 0x000fda000782c0ff */
[----:B------:R-:W-:Y:S05]  /*95b0*/  @P1 BRA `(.L_x_238) ;  /* 0xfffffff400001947 */ /* 0x000fea000383ffff */
[----:B------:R-:W-:Y:S05]  /*95c0*/  BSYNC B0 ;  /* 0x0000000000007941 */ /* 0x000fea0003800000 */
.L_x_226:
[----:B------:R-:W-:-:S03]  /*95d0*/  UMOV UR4, 0xffffffff ;  /* 0xffffffff00047882 */ /* 0x000fc60000000000 */
[----:B------:R-:W-:Y:S05]  /*95e0*/  BRA.DIV UR4, `(.L_x_239) ;  /* 0x00000006043c7947 */ /* 0x000fea000b800000 */
[----:B------:R-:W-:-:S13]  /*95f0*/  ELECT P6, URZ, PT ;  /* 0x00000000003f782f */ /* 0x000fda00038c0000 */
.L_x_254:
[----:B------:R-:W-:Y:S04]  /*9600*/  BSSY B0, `(.L_x_240) ;  /* 0x0000034000007945 */ /* 0x000fe80003800000 */
[----:B------:R-:W-:Y:S05]  /*9610*/  @!P6 BRA `(.L_x_241) ;  /* 0x0000000000c8e947 */ /* 0x000fea0003800000 */
[----:B------:R-:W-:-:S04]  /*9620*/  LOP3.LUT R18, R18, 0x2, RZ, 0xfc, !PT ;  /* 0x0000000212127812 */ /* 0x000fc800078efcff */
[----:B------:R-:W-:-:S13]  /*9630*/  ISETP.NE.AND P0, PT, R18, 0x3, PT ;  /* 0x000000031200780c */ /* 0x000fda0003f05270 */
[----:B------:R-:W-:Y:S05]  /*9640*/  @!P0 BRA `(.L_x_242) ;  /* 0x0000000000048947 */ /* 0x000fea0003800000 */
[----:B------:R-:W-:Y:S01]  /*9650*/  BPT.TRAP 0x1 ;  /* 0x000000040000795c */ /* 0x000fe20000300000 */
.L_x_242:
[----:B------:R-:W0:Y:S01]  /*9660*/  S2R R3, SR_CgaCtaId ;  /* 0x0000000000037919 */ /* 0x000e220000008800 */
[----:B------:R-:W-:-:S04]  /*9670*/  MOV R2, 0x400 ;  /* 0x0000040000027802 */ /* 0x000fc80000000f00 */
[----:B0-----:R-:W-:Y:S02]  /*9680*/  LEA R3, R3, R2, 0x18 ;  /* 0x0000000203037211 */ /* 0x001fe400078ec0ff */
[----:B------:R-:W-:-:S03]  /*9690*/  SHF.L.U32 R2, R0, 0x1f, RZ ;  /* 0x0000001f00027819 */ /* 0x000fc600000006ff */
[----:B------:R-:W-:-:S04]  /*96a0*/  VIADD R3, R3, 0x28 ;  /* 0x0000002803037836 */ /* 0x000fc80000000000 */
[C---:B------:R-:W-:Y:S02]  /*96b0*/  IMAD R7, R12.reuse, 0x8, R3 ;  /* 0x000000080c077824 */ /* 0x040fe400078e0203 */
[----:B------:R-:W-:Y:S02]  /*96c0*/  VIADD R12, R12, 0x1 ;  /* 0x000000010c0c7836 */ /* 0x000fe40000000000 */
[----:B------:R-:W0:Y:S03]  /*96d0*/  SYNCS.PHASECHK.TRANS64.TRYWAIT P0, [R7+URZ], R2 ;  /* 0x00000002070075a7 */ /* 0x000e26000800017f */
[----:B------:R-:W-:-:S04]  /*96e0*/  ISETP.NE.AND P1, PT, R12, 0x5, PT ;  /* 0x000000050c00780c */ /* 0x000fc80003f25270 */
[----:B------:R-:W-:Y:S02]  /*96f0*/  SEL R5, RZ, 0x1, P1 ;  /* 0x00000001ff057807 */ /* 0x000fe40000800000 */
[----:B------:R-:W-:Y:S02]  /*9700*/  SEL R12, R12, RZ, P1 ;  /* 0x000000ff0c0c7207 */ /* 0x000fe40000800000 */
[----:B------:R-:W-:-:S03]  /*9710*/  LOP3.LUT R5, R0, R5, RZ, 0x3c, !PT ;  /* 0x0000000500057212 */ /* 0x000fc600078e3cff */
[----:B------:R-:W-:Y:S01]  /*9720*/  IMAD R9, R12, 0x8, R3 ;  /* 0x000000080c097824 */ /* 0x000fe200078e0203 */
[----:B------:R-:W-:Y:S01]  /*9730*/  SHF.L.U32 R4, R5, 0x1f, RZ ;  /* 0x0000001f05047819 */ /* 0x000fe200000006ff */
[----:B0-----:R-:W-:Y:S06]  /*9740*/  @!P0 BRA `(.L_x_243) ;  /* 0x0000000400048947 */ /* 0x001fec0003800000 */
.L_x_255:
[----:B------:R-:W1:Y:S01]  /*9750*/  SYNCS.PHASECHK.TRANS64.TRYWAIT P0, [R9+URZ], R4 ;  /* 0x00000004090075a7 */ /* 0x000e62000800017f */
[----:B------:R-:W-:-:S05]  /*9760*/  VIADD R0, R12, 0x1 ;  /* 0x000000010c007836 */ /* 0x000fca0000000000 */
[----:B------:R-:W-:-:S04]  /*9770*/  ISETP.NE.AND P1, PT, R0, 0x5, PT ;  /* 0x000000050000780c */ /* 0x000fc80003f25270 */
[----:B0-----:R-:W-:Y:S02]  /*9780*/  SEL R2, RZ, 0x1, P1 ;  /* 0x00000001ff027807 */ /* 0x001fe40000800000 */
[----:B------:R-:W-:Y:S02]  /*9790*/  SEL R0, R0, RZ, P1 ;  /* 0x000000ff00007207 */ /* 0x000fe40000800000 */
[----:B------:R-:W-:-:S03]  /*97a0*/  LOP3.LUT R7, R5, R2, RZ, 0x3c, !PT ;  /* 0x0000000205077212 */ /* 0x000fc600078e3cff */
[----:B------:R-:W-:Y:S01]  /*97b0*/  IMAD R6, R0, 0x8, R3 ;  /* 0x0000000800067824 */ /* 0x000fe200078e0203 */
[----:B------:R-:W-:Y:S01]  /*97c0*/  SHF.L.U32 R5, R7, 0x1f, RZ ;  /* 0x0000001f07057819 */ /* 0x000fe200000006ff */
[----:B-1----:R-:W-:Y:S06]  /*97d0*/  @!P0 BRA `(.L_x_244) ;  /* 0x0000000000f48947 */ /* 0x002fec0003800000 */
.L_x_256:
[----:B------:R-:W1:Y:S01]  /*97e0*/  SYNCS.PHASECHK.TRANS64.TRYWAIT P0, [R6+URZ], R5 ;  /* 0x00000005060075a7 */ /* 0x000e62000800017f */
[----:B------:R-:W-:-:S05]  /*97f0*/  VIADD R0, R0, 0x1 ;  /* 0x0000000100007836 */ /* 0x000fca0000000000 */
[----:B------:R-:W-:-:S04]  /*9800*/  ISETP.NE.AND P1, PT, R0, 0x5, PT ;  /* 0x000000050000780c */ /* 0x000fc80003f25270 */
[----:B------:R-:W-:Y:S02]  /*9810*/  SEL R2, RZ, 0x1, P1 ;  /* 0x00000001ff027807 */ /* 0x000fe40000800000 */
[----:B------:R-:W-:Y:S02]  /*9820*/  SEL R0, R0, RZ, P1 ;  /* 0x000000ff00007207 */ /* 0x000fe40000800000 */
[----:B------:R-:W-:-:S03]  /*9830*/  LOP3.LUT R7, R7, R2, RZ, 0x3c, !PT ;  /* 0x0000000207077212 */ /* 0x000fc600078e3cff */
[----:B0-----:R-:W-:Y:S01]  /*9840*/  IMAD R9, R0, 0x8, R3 ;  /* 0x0000000800097824 */ /* 0x001fe200078e0203 */
[----:B------:R-:W-:Y:S01]  /*9850*/  SHF.L.U32 R4, R7, 0x1f, RZ ;  /* 0x0000001f07047819 */ /* 0x000fe200000006ff */
[----:B-1----:R-:W-:Y:S06]  /*9860*/  @!P0 BRA `(.L_x_245) ;  /* 0x0000000000e48947 */ /* 0x002fec0003800000 */
.L_x_257:
[----:B------:R-:W1:Y:S01]  /*9870*/  SYNCS.PHASECHK.TRANS64.TRYWAIT P0, [R9+URZ], R4 ;  /* 0x00000004090075a7 */ /* 0x000e62000800017f */
[----:B------:R-:W-:-:S05]  /*9880*/  VIADD R0, R0, 0x1 ;  /* 0x0000000100007836 */ /* 0x000fca0000000000 */
[----:B------:R-:W-:-:S04]  /*9890*/  ISETP.NE.AND P1, PT, R0, 0x5, PT ;  /* 0x000000050000780c */ /* 0x000fc80003f25270 */
[----:B------:R-:W-:Y:S02]  /*98a0*/  SEL R2, RZ, 0x1, P1 ;  /* 0x00000001ff027807 */ /* 0x000fe40000800000 */
[----:B------:R-:W-:Y:S02]  /*98b0*/  SEL R0, R0, RZ, P1 ;  /* 0x000000ff00007207 */ /* 0x000fe40000800000 */
[----:B------:R-:W-:Y:S01]  /*98c0*/  LOP3.LUT R2, R7, R2, RZ, 0x3c, !PT ;  /* 0x0000000207027212 */ /* 0x000fe200078e3cff */
[----:B-1----:R-:W-:Y:S06]  /*98d0*/  @!P0 BRA `(.L_x_246) ;  /* 0x0000000000dc8947 */ /* 0x002fec0003800000 */
.L_x_258:
[----:B------:R-:W-:Y:S01]  /*98e0*/  IMAD R3, R0, 0x8, R3 ;  /* 0x0000000800037824 */ /* 0x000fe200078e0203 */
[----:B------:R-:W-:-:S07]  /*98f0*/  SHF.L.U32 R0, R2, 0x1f, RZ ;  /* 0x0000001f02007819 */ /* 0x000fce00000006ff */
.L_x_247:
[----:B--2---:R2:W3:Y:S02]  /*9900*/  SYNCS.PHASECHK.TRANS64.TRYWAIT P0, [R3+URZ], R0 ;  /* 0x00000000030075a7 */ /* 0x0044e4000800017f */
[----:B---3--:R-:W-:Y:S05]  /*9910*/  @!P0 NANOSLEEP.SYNCS 0x989680 ;  /* 0x009896800000895d */ /* 0x008fea0003900000 */
[----:B------:R-:W3:Y:S02]  /*9920*/  @!P0 SYNCS.PHASECHK.TRANS64 P0, [R3+URZ], R0 ;  /* 0x00000000030085a7 */ /* 0x000ee4000800007f */
[----:B---3--:R-:W-:Y:S05]  /*9930*/  @!P0 BRA `(.L_x_247) ;  /* 0xfffffffc00f08947 */ /* 0x008fea000383ffff */
.L_x_241:
[----:B------:R-:W-:Y:S05]  /*9940*/  BSYNC B0 ;  /* 0x0000000000007941 */ /* 0x000fea0003800000 */
.L_x_240:
[----:B------:R-:W-:Y:S05]  /*9950*/  EXIT ;  /* 0x000000000000794d */ /* 0x000fea0003800000 */
.L_x_17:
[----:B-1----:R1:W2:Y:S02]  /*9960*/  SYNCS.PHASECHK.TRANS64.TRYWAIT P1, [R3+URZ], R0 ;  /* 0x00000000030075a7 */ /* 0x0022a4000802017f */
[----:B--2---:R-:W-:Y:S05]  /*9970*/  @!P1 NANOSLEEP.SYNCS 0x989680 ;  /* 0x009896800000995d */ /* 0x004fea0003900000 */
[----:B------:R-:W2:Y:S02]  /*9980*/  @!P1 SYNCS.PHASECHK.TRANS64 P1, [R3+URZ], R0 ;  /* 0x00000000030095a7 */ /* 0x000ea4000802007f */
[----:B--2---:R-:W-:Y:S05]  /*9990*/  @!P1 BRA `(.L_x_17) ;  /* 0xfffffffc00f09947 */ /* 0x004fea000383ffff */
[----:B------:R-:W-:Y:S05]  /*99a0*/  BRA `(.L_x_16) ;  /* 0xffffff7800c07947 */ /* 0x000fea000383ffff */
.L_x_22:
[----:B-1----:R-:W-:-:S04]  /*99b0*/  IMAD.U32 R4, RZ, RZ, UR7 ;  /* 0x00000007ff047e24 */ /* 0x002fc8000f8e00ff */
[----:B------:R1:W2:Y:S03]  /*99c0*/  SYNCS.PHASECHK.TRANS64.TRYWAIT P1, [R4+URZ], R3 ;  /* 0x00000003040075a7 */ /* 0x0002a6000802017f */
[----:B--2---:R-:W-:Y:S05]  /*99d0*/  @!P1 NANOSLEEP.SYNCS 0x989680 ;  /* 0x009896800000995d */ /* 0x004fea0003900000 */
[----:B------:R-:W2:Y:S02]  /*99e0*/  @!P1 SYNCS.PHASECHK.TRANS64 P1, [R4+URZ], R3 ;  /* 0x00000003040095a7 */ /* 0x000ea4000802007f */
[----:B--2---:R-:W-:Y:S05]  /*99f0*/  @!P1 BRA `(.L_x_22) ;  /* 0xfffffffc00ec9947 */ /* 0x004fea000383ffff */
[----:B------:R-:W-:Y:S05]  /*9a00*/  BRA `(.L_x_21) ;  /* 0xffffff7c008c7947 */ /* 0x000fea000383ffff */
.L_x_227:
[----:B------:R-:W-:Y:S01]  /*9a10*/  BSSY B1, `(.L_x_248) ;  /* 0x0000006000017945 */ /* 0x000fe20003800000 */
[----:B------:R-:W-:-:S07]  /*9a20*/  IMAD.MOV.U32 R15, RZ, RZ, -0x1 ;  /* 0xffffffffff0f7424 */ /* 0x000fce00078e00ff */
[----:B------:R-:W-:Y:S05]  /*9a30*/  WARPSYNC.COLLECTIVE R15, `(.L_x_249) ;  /* 0x000000000f0c7348 */ /* 0x000fea0003c00000 */
[----:B------:R-:W-:Y:S02]  /*9a40*/  ELECT P6, UR62, PT ;  /* 0x00000000003e782f */ /* 0x000fe400038c0000 */
[----:B------:R-:W-:Y:S01]  /*9a50*/  MOV R14, UR62 ;  /* 0x0000003e000e7c02 */ /* 0x000fe20008000f00 */
[----:B------:R-:W-:Y:S10]  /*9a60*/  ENDCOLLECTIVE ;  /* 0x000000000000791b */ /* 0x000ff40003800000 */
.L_x_249:
[----:B------:R-:W-:Y:S05]  /*9a70*/  BSYNC B1 ;  /* 0x0000000000017941 */ /* 0x000fea0003800000 */
.L_x_248:
[----:B------:R-:W-:Y:S05]  /*9a80*/  BRA `(.L_x_250) ;  /* 0xffffffec00d87947 */ /* 0x000fea000383ffff */
.L_x_230:
[----:B0-----:R0:W1:Y:S02]  /*9a90*/  SYNCS.PHASECHK.TRANS64.TRYWAIT P1, [R14+URZ+0x28], R7 ;  /* 0x000028070e0075a7 */ /* 0x001064000802017f */
[----:B-1----:R-:W-:Y:S05]  /*9aa0*/  @!P1 NANOSLEEP.SYNCS 0x989680 ;  /* 0x009896800000995d */ /* 0x002fea0003900000 */
[----:B------:R-:W1:Y:S02]  /*9ab0*/  @!P1 SYNCS.PHASECHK.TRANS64 P1, [R14+URZ+0x28], R7 ;  /* 0x000028070e0095a7 */ /* 0x000e64000802007f */
[----:B-1----:R-:W-:Y:S05]  /*9ac0*/  @!P1 BRA `(.L_x_230) ;  /* 0xfffffffc00f09947 */ /* 0x002fea000383ffff */
[----:B------:R-:W-:Y:S05]  /*9ad0*/  BRA `(.L_x_251) ;  /* 0xfffffff0001c7947 */ /* 0x000fea000383ffff */
.L_x_239:
[----:B------:R-:W-:Y:S01]  /*9ae0*/  BSSY B0, `(.L_x_252) ;  /* 0x0000006000007945 */ /* 0x000fe20003800000 */
[----:B------:R-:W-:-:S07]  /*9af0*/  IMAD.MOV.U32 R15, RZ, RZ, -0x1 ;  /* 0xffffffffff0f7424 */ /* 0x000fce00078e00ff */
[----:B------:R-:W-:Y:S05]  /*9b00*/  WARPSYNC.COLLECTIVE R15, `(.L_x_253) ;  /* 0x000000000f0c7348 */ /* 0x000fea0003c00000 */
[----:B------:R-:W-:Y:S02]  /*9b10*/  ELECT P6, UR62, PT ;  /* 0x00000000003e782f */ /* 0x000fe400038c0000 */
[----:B------:R-:W-:Y:S01]  /*9b20*/  MOV R14, UR62 ;  /* 0x0000003e000e7c02 */ /* 0x000fe20008000f00 */
[----:B------:R-:W-:Y:S10]  /*9b30*/  ENDCOLLECTIVE ;  /* 0x000000000000791b */ /* 0x000ff40003800000 */
.L_x_253:
[----:B------:R-:W-:Y:S05]  /*9b40*/  BSYNC B0 ;  /* 0x0000000000007941 */ /* 0x000fea0003800000 */
.L_x_252:
[----:B------:R-:W-:Y:S05]  /*9b50*/  BRA `(.L_x_254) ;  /* 0xfffffff800a87947 */ /* 0x000fea000383ffff */
.L_x_243:
[----:B0-----:R0:W1:Y:S02]  /*9b60*/  SYNCS.PHASECHK.TRANS64.TRYWAIT P0, [R7+URZ], R2 ;  /* 0x00000002070075a7 */ /* 0x001064000800017f */
[----:B-1----:R-:W-:Y:S05]  /*9b70*/  @!P0 NANOSLEEP.SYNCS 0x989680 ;  /* 0x009896800000895d */ /* 0x002fea0003900000 */
[----:B------:R-:W1:Y:S02]  /*9b80*/  @!P0 SYNCS.PHASECHK.TRANS64 P0, [R7+URZ], R2 ;  /* 0x00000002070085a7 */ /* 0x000e64000800007f */
[----:B-1----:R-:W-:Y:S05]  /*9b90*/  @!P0 BRA `(.L_x_243) ;  /* 0xfffffffc00f08947 */ /* 0x002fea000383ffff */
[----:B------:R-:W-:Y:S05]  /*9ba0*/  BRA `(.L_x_255) ;  /* 0xfffffff800e87947 */ /* 0x000fea000383ffff */
.L_x_244:
[----:B0-----:R0:W1:Y:S02]  /*9bb0*/  SYNCS.PHASECHK.TRANS64.TRYWAIT P0, [R9+URZ], R4 ;  /* 0x00000004090075a7 */ /* 0x001064000800017f */
[----:B-1----:R-:W-:Y:S05]  /*9bc0*/  @!P0 NANOSLEEP.SYNCS 0x989680 ;  /* 0x009896800000895d */ /* 0x002fea0003900000 */
[----:B------:R-:W1:Y:S02]  /*9bd0*/  @!P0 SYNCS.PHASECHK.TRANS64 P0, [R9+URZ], R4 ;  /* 0x00000004090085a7 */ /* 0x000e64000800007f */
[----:B-1----:R-:W-:Y:S05]  /*9be0*/  @!P0 BRA `(.L_x_244) ;  /* 0xfffffffc00f08947 */ /* 0x002fea000383ffff */
[----:B------:R-:W-:Y:S05]  /*9bf0*/  BRA `(.L_x_256) ;  /* 0xfffffff800f87947 */ /* 0x000fea000383ffff */
.L_x_245:
[----:B0-----:R0:W1:Y:S02]  /*9c00*/  SYNCS.PHASECHK.TRANS64.TRYWAIT P0, [R6+URZ], R5 ;  /* 0x00000005060075a7 */ /* 0x001064000800017f */
[----:B-1----:R-:W-:Y:S05]  /*9c10*/  @!P0 NANOSLEEP.SYNCS 0x989680 ;  /* 0x009896800000895d */ /* 0x002fea0003900000 */
[----:B------:R-:W1:Y:S02]  /*9c20*/  @!P0 SYNCS.PHASECHK.TRANS64 P0, [R6+URZ], R5 ;  /* 0x00000005060085a7 */ /* 0x000e64000800007f */
[----:B-1----:R-:W-:Y:S05]  /*9c30*/  @!P0 BRA `(.L_x_245) ;  /* 0xfffffffc00f08947 */ /* 0x002fea000383ffff */
[----:B------:R-:W-:Y:S05]  /*9c40*/  BRA `(.L_x_257) ;  /* 0xfffffffc00087947 */ /* 0x000fea000383ffff */
.L_x_246:
[----:B-1----:R1:W2:Y:S02]  /*9c50*/  SYNCS.PHASECHK.TRANS64.TRYWAIT P0, [R9+URZ], R4 ;  /* 0x00000004090075a7 */ /* 0x0022a4000800017f */
[----:B--2---:R-:W-:Y:S05]  /*9c60*/  @!P0 NANOSLEEP.SYNCS 0x989680 ;  /* 0x009896800000895d */ /* 0x004fea0003900000 */
[----:B------:R-:W2:Y:S02]  /*9c70*/  @!P0 SYNCS.PHASECHK.TRANS64 P0, [R9+URZ], R4 ;  /* 0x00000004090085a7 */ /* 0x000ea4000800007f */
[----:B--2---:R-:W-:Y:S05]  /*9c80*/  @!P0 BRA `(.L_x_246) ;  /* 0xfffffffc00f08947 */ /* 0x004fea000383ffff */
[----:B------:R-:W-:Y:S05]  /*9c90*/  BRA `(.L_x_258) ;  /* 0xfffffffc00107947 */ /* 0x000fea000383ffff */
.L_x_259:
[----:B------:R-:W-:-:S00]  /*9ca0*/  BRA `(.L_x_259) ;  /* 0xfffffffc00fc7947 */ /* 0x000fc0000383ffff */
[----:B------:R-:W-:-:S00]  /*9cb0*/  NOP ;  /* 0x0000000000007918 */ /* 0x000fc00000000000 */
        /* <DEDUP_REMOVED lines=12> */
.L_x_260:


//--------------------- .nv.global.init           --------------------------
	.section	.nv.global.init,"aw",@progbits
.nv.global.init:
	.type		$str$22,@object
	.size		$str$22,($str$23 - $str$22)
$str$22:
        /*0000*/ 	.byte	0x6b, 0x5f, 0x74, 0x69, 0x6c, 0x65, 0x5f, 0x63, 0x6f, 0x75, 0x6e, 0x74, 0x20, 0x3e, 0x3d, 0x20
        /*0010*/ 	.byte	0x31, 0x00
	.type		$str$23,@object
	.size		$str$23,(__unnamed_1 - $str$23)
$str$23:
        /*0012*/ 	.byte	0x2f, 0x74, 0x6d, 0x70, 0x2f, 0x63, 0x75, 0x74, 0x6c, 0x61, 0x73, 0x73, 0x5f, 0x73, 0x77, 0x65
        /*0022*/ 	.byte	0x65, 0x70, 0x5f, 0x73, 0x72, 0x63, 0x2f, 0x69, 0x6e, 0x63, 0x6c, 0x75, 0x64, 0x65, 0x2f, 0x63
        /*0032*/ 	.byte	0x75, 0x74, 0x6c, 0x61, 0x73, 0x73, 0x2f, 0x67, 0x65, 0x6d, 0x6d, 0x2f, 0x63, 0x6f, 0x6c, 0x6c
        /*0042*/ 	.byte	0x65, 0x63, 0x74, 0x69, 0x76, 0x65, 0x2f, 0x73, 0x6d, 0x39, 0x30, 0x5f, 0x6d, 0x6d, 0x61, 0x5f
        /*0052*/ 	.byte	0x74, 0x6d, 0x61, 0x5f, 0x67, 0x6d, 0x6d, 0x61, 0x5f, 0x73, 0x73, 0x5f, 0x77, 0x61, 0x72, 0x70
        /*0062*/ 	.byte	0x73, 0x70, 0x65, 0x63, 0x69, 0x61, 0x6c, 0x69, 0x7a, 0x65, 0x64, 0x2e, 0x68, 0x70, 0x70, 0x00
	.type		__unnamed_1,@object
	.size		__unnamed_1,(.L_0 - __unnamed_1)
__unnamed_1:
        /*0072*/ 	.byte	0x76, 0x6f, 0x69, 0x64, 0x20, 0x63, 0x75, 0x74, 0x6c, 0x61, 0x73, 0x73, 0x3a, 0x3a, 0x67, 0x65
        /* <DEDUP_REMOVED lines=179> */
        /*0bb2*/ 	.byte	0x65, 0x3a, 0x3a, 0x69, 0x64, 0x65, 0x6e, 0x74, 0x69, 0x74, 0x79, 0x5d, 0x00
.L_0:


//--------------------- .nv.shared._ZN7cutlass13device_kernelINS_4gemm6kernel13GemmUniversalIN4cute5tupleIJiiiiEEENS1_10collective13CollectiveMmaINS1_34MainloopSm90TmaGmmaWarpSpecializedILi5ENS5_IJNS4_1CILi1EEESB_SB_EEENS1_35KernelTmaWarpSpecializedCooperativeEEENS5_IJNSA_ILi128EEENSA_ILi192EEENSA_ILi64EEEEEENS_6half_tENS5_IJSB_llEEESJ_SK_NS4_8TiledMMAINS4_8MMA_AtomIJNS4_4SM904GMMA26MMA_64x192x16_F32F16F16_SSILNSO_5MajorE1ELSQ_1ELNSO_7ScaleInE1ELSR_1EEEEEENS4_6LayoutINS5_IJNSA_ILi2EEESB_SB_EEENS5_IJSB_NSA_ILi0EEESX_EEEEENS5_IJNS4_10UnderscoreES10_S10_EEEEENS4_13SM90_TMA_LOADENS4_14ComposedLayoutINS4_7SwizzleILi3ELi4ELi3EEENS4_18smem_ptr_flag_bitsILi16EEENSU_INS5_IJSH_NSA_ILi8EEEEEENS5_IJSB_SH_EEEEEEEvNS4_8identityES13_S1D_vS1E_EENS_8epilogue10collective6detail29Sm90TmaWarpSpecializedAdapterINS1H_15DefaultEpilogueISJ_NS5_IJlSB_lEEES1L_NS1G_6thread17LinearCombinationISJ_Li1EffLNS1M_9ScaleType4KindE0ELNS_15FloatRoundStyleE2ESJ_EENS1_15EpilogueDefaultEEEEEvvEEEEvNT_6ParamsE --------------------------
	.section	.nv.shared._ZN7cutlass13device_kernelINS_4gemm6kernel13GemmUniversalIN4cute5tupleIJiiiiEEENS1_10collective13CollectiveMmaINS1_34MainloopSm90TmaGmmaWarpSpecializedILi5ENS5_IJNS4_1CILi1EEESB_SB_EEENS1_35KernelTmaWarpSpecializedCooperativeEEENS5_IJNSA_ILi128EEENSA_ILi192EEENSA_ILi64EEEEEENS_6half_tENS5_IJSB_llEEESJ_SK_NS4_8TiledMMAINS4_8MMA_AtomIJNS4_4SM904GMMA26MMA_64x192x16_F32F16F16_SSILNSO_5MajorE1ELSQ_1ELNSO_7ScaleInE1ELSR_1EEEEEENS4_6LayoutINS5_IJNSA_ILi2EEESB_SB_EEENS5_IJSB_NSA_ILi0EEESX_EEEEENS5_IJNS4_10UnderscoreES10_S10_EEEEENS4_13SM90_TMA_LOADENS4_14ComposedLayoutINS4_7SwizzleILi3ELi4ELi3EEENS4_18smem_ptr_flag_bitsILi16EEENSU_INS5_IJSH_NSA_ILi8EEEEEENS5_IJSB_SH_EEEEEEEvNS4_8identityES13_S1D_vS1E_EENS_8epilogue10collective6detail29Sm90TmaWarpSpecializedAdapterINS1H_15DefaultEpilogueISJ_NS5_IJlSB_lEEES1L_NS1G_6thread17LinearCombinationISJ_Li1EffLNS1M_9ScaleType4KindE0ELNS_15FloatRoundStyleE2ESJ_EENS1_15EpilogueDefaultEEEEEvvEEEEvNT_6ParamsE,"aw",@nobits
	.sectionflags	@""
	.align	16
	.zero		1024


//--------------------- .nv.shared.reserved.0     --------------------------
	.section	.nv.shared.reserved.0,"aw",@nobits
	.weak		__nv_reservedSMEM_offset_0_alias
	.size		__nv_reservedSMEM_offset_0_alias, 0, 0
	.other		__nv_reservedSMEM_offset_0_alias,@"STO_CUDA_RESERVED_SHARED STV_DEFAULT"
__nv_reservedSMEM_offset_0_alias:
	.zero		0


//--------------------- .nv.global                --------------------------
	.section	.nv.global,"aw",@nobits
.nv.global:
	.type		_ZN39_INTERNAL_015a79f3_4_k_cu_bb0a3832_30354cute1_E,@object
	.size		_ZN39_INTERNAL_015a79f3_4_k_cu_bb0a3832_30354cute1_E,(_ZN39_INTERNAL_015a79f3_4_k_cu_bb0a3832_30354cuda3std3__45__cpo6cbeginE - _ZN39_INTERNAL_015a79f3_4_k_cu_bb0a3832_30354cute1_E)
_ZN39_INTERNAL_015a79f3_4_k_cu_bb0a3832_30354cute1_E:
	.zero		1
	.type		_ZN39_INTERNAL_015a79f3_4_k_cu_bb0a3832_30354cuda3std3__45__cpo6cbeginE,@object
	.size		_ZN39_INTERNAL_015a79f3_4_k_cu_bb0a3832_30354cuda3std3__45__cpo6cbeginE,(_ZN39_INTERNAL_015a79f3_4_k_cu_bb0a3832_30354cuda3std3__48in_placeE - _ZN39_INTERNAL_015a79f3_4_k_cu_bb0a3832_30354cuda3std3__45__cpo6cbeginE)
_ZN39_INTERNAL_015a79f3_4_k_cu_bb0a3832_30354cuda3std3__45__cpo6cbeginE:
	.zero		1
	.type		_ZN39_INTERNAL_015a79f3_4_k_cu_bb0a3832_30354cuda3std3__48in_placeE,@object
	.size		_ZN39_INTERNAL_015a79f3_4_k_cu_bb0a3832_30354cuda3std3__48in_placeE,(_ZN39_INTERNAL_015a79f3_4_k_cu_bb0a3832_30354cuda3std6ranges3__45__cpo9iter_moveE - _ZN39_INTERNAL_015a79f3_4_k_cu_bb0a3832_30354cuda3std3__48in_placeE)
_ZN39_INTERNAL_015a79f3_4_k_cu_bb0a3832_30354cuda3std3__48in_placeE:
	.zero		1
	.type		_ZN39_INTERNAL_015a79f3_4_k_cu_bb0a3832_30354cuda3std6ranges3__45__cpo9iter_moveE,@object
	.size		_ZN39_INTERNAL_015a79f3_4_k_cu_bb0a3832_30354cuda3std6ranges3__45__cpo9iter_moveE,(_ZN39_INTERNAL_015a79f3_4_k_cu_bb0a3832_30354cuda3std3__45__cpo5beginE - _ZN39_INTERNAL_015a79f3_4_k_cu_bb0a3832_30354cuda3std6ranges3__45__cpo9iter_moveE)
_ZN39_INTERNAL_015a79f3_4_k_cu_bb0a3832_30354cuda3std6ranges3__45__cpo9iter_moveE:
	.zero		1
	.type		_ZN39_INTERNAL_015a79f3_4_k_cu_bb0a3832_30354cuda3std3__45__cpo5beginE,@object
	.size		_ZN39_INTERNAL_015a79f3_4_k_cu_bb0a3832_30354cuda3std3__45__cpo5beginE,(_ZN39_INTERNAL_015a79f3_4_k_cu_bb0a3832_30354cuda3std3__441_GLOBAL__N__015a79f3_4_k_cu_bb0a3832_30356ignoreE - _ZN39_INTERNAL_015a79f3_4_k_cu_bb0a3832_30354cuda3std3__45__cpo5beginE)
_ZN39_INTERNAL_015a79f3_4_k_cu_bb0a3832_30354cuda3std3__45__cpo5beginE:
	.zero		1
	.type		_ZN39_INTERNAL_015a79f3_4_k_cu_bb0a3832_30354cuda3std3__441_GLOBAL__N__015a79f3_4_k_cu_bb0a3832_30356ignoreE,@object
	.size		_ZN39_INTERNAL_015a79f3_4_k_cu_bb0a3832_30354cuda3std3__441_GLOBAL__N__015a79f3_4_k_cu_bb0a3832_30356ignoreE,(_ZN39_INTERNAL_015a79f3_4_k_cu_bb0a3832_30354cute7productE - _ZN39_INTERNAL_015a79f3_4_k_cu_bb0a3832_30354cuda3std3__441_GLOBAL__N__015a79f3_4_k_cu_bb0a3832_30356ignoreE)
_ZN39_INTERNAL_015a79f3_4_k_cu_bb0a3832_30354cuda3std3__441_GLOBAL__N__015a79f3_4_k_cu_bb0a3832_30356ignoreE:
	.zero		1
	.type		_ZN39_INTERNAL_015a79f3_4_k_cu_bb0a3832_30354cute7productE,@object
	.size		_ZN39_INTERNAL_015a79f3_4_k_cu_bb0a3832_30354cute7productE,(_ZN39_INTERNAL_015a79f3_4_k_cu_bb0a3832_30354cuda3std3__45__cpo3endE - _ZN39_INTERNAL_015a79f3_4_k_cu_bb0a3832_30354cute7productE)
_ZN39_INTERNAL_015a79f3_4_k_cu_bb0a3832_30354cute7productE:
	.zero		1
	.type		_ZN39_INTERNAL_015a79f3_4_k_cu_bb0a3832_30354cuda3std3__45__cpo3endE,@object
	.size		_ZN39_INTERNAL_015a79f3_4_k_cu_bb0a3832_30354cuda3std3__45__cpo3endE,(_ZN39_INTERNAL_015a79f3_4_k_cu_bb0a3832_30354cuda3std3__419piecewise_constructE - _ZN39_INTERNAL_015a79f3_4_k_cu_bb0a3832_30354cuda3std3__45__cpo3endE)
_ZN39_INTERNAL_015a79f3_4_k_cu_bb0a3832_30354cuda3std3__45__cpo3endE:
	.zero		1
	.type		_ZN39_INTERNAL_015a79f3_4_k_cu_bb0a3832_30354cuda3std3__419piecewise_constructE,@object
	.size		_ZN39_INTERNAL_015a79f3_4_k_cu_bb0a3832_30354cuda3std3__419piecewise_constructE,(_ZN39_INTERNAL_015a79f3_4_k_cu_bb0a3832_30354cuda3std3__45__cpo4cendE - _ZN39_INTERNAL_015a79f3_4_k_cu_bb0a3832_30354cuda3std3__419piecewise_constructE)
_ZN39_INTERNAL_015a79f3_4_k_cu_bb0a3832_30354cuda3std3__419piecewise_constructE:
	.zero		1
	.type		_ZN39_INTERNAL_015a79f3_4_k_cu_bb0a3832_30354cuda3std3__45__cpo4cendE,@object
	.size		_ZN39_INTERNAL_015a79f3_4_k_cu_bb0a3832_30354cuda3std3__45__cpo4cendE,(_ZN39_INTERNAL_015a79f3_4_k_cu_bb0a3832_30354cuda3std6ranges3__45__cpo4swapE - _ZN39_INTERNAL_015a79f3_4_k_cu_bb0a3832_30354cuda3std3__45__cpo4cendE)
_ZN39_INTERNAL_015a79f3_4_k_cu_bb0a3832_30354cuda3std3__45__cpo4cendE:
	.zero		1
	.type		_ZN39_INTERNAL_015a79f3_4_k_cu_bb0a3832_30354cuda3std6ranges3__45__cpo4swapE,@object
	.size		_ZN39_INTERNAL_015a79f3_4_k_cu_bb0a3832_30354cuda3std6ranges3__45__cpo4swapE,(.L_8 - _ZN39_INTERNAL_015a79f3_4_k_cu_bb0a3832_30354cuda3std6ranges3__45__cpo4swapE)
_ZN39_INTERNAL_015a79f3_4_k_cu_bb0a3832_30354cuda3std6ranges3__45__cpo4swapE:
	.zero		1
.L_8:


//--------------------- .nv.constant0._ZN7cutlass13device_kernelINS_4gemm6kernel13GemmUniversalIN4cute5tupleIJiiiiEEENS1_10collective13CollectiveMmaINS1_34MainloopSm90TmaGmmaWarpSpecializedILi5ENS5_IJNS4_1CILi1EEESB_SB_EEENS1_35KernelTmaWarpSpecializedCooperativeEEENS5_IJNSA_ILi128EEENSA_ILi192EEENSA_ILi64EEEEEENS_6half_tENS5_IJSB_llEEESJ_SK_NS4_8TiledMMAINS4_8MMA_AtomIJNS4_4SM904GMMA26MMA_64x192x16_F32F16F16_SSILNSO_5MajorE1ELSQ_1ELNSO_7ScaleInE1ELSR_1EEEEEENS4_6LayoutINS5_IJNSA_ILi2EEESB_SB_EEENS5_IJSB_NSA_ILi0EEESX_EEEEENS5_IJNS4_10UnderscoreES10_S10_EEEEENS4_13SM90_TMA_LOADENS4_14ComposedLayoutINS4_7SwizzleILi3ELi4ELi3EEENS4_18smem_ptr_flag_bitsILi16EEENSU_INS5_IJSH_NSA_ILi8EEEEEENS5_IJSB_SH_EEEEEEEvNS4_8identityES13_S1D_vS1E_EENS_8epilogue10collective6detail29Sm90TmaWarpSpecializedAdapterINS1H_15DefaultEpilogueISJ_NS5_IJlSB_lEEES1L_NS1G_6thread17LinearCombinationISJ_Li1EffLNS1M_9ScaleType4KindE0ELNS_15FloatRoundStyleE2ESJ_EENS1_15EpilogueDefaultEEEEEvvEEEEvNT_6ParamsE --------------------------
	.section	.nv.constant0._ZN7cutlass13device_kernelINS_4gemm6kernel13GemmUniversalIN4cute5tupleIJiiiiEEENS1_10collective13CollectiveMmaINS1_34MainloopSm90TmaGmmaWarpSpecializedILi5ENS5_IJNS4_1CILi1EEESB_SB_EEENS1_35KernelTmaWarpSpecializedCooperativeEEENS5_IJNSA_ILi128EEENSA_ILi192EEENSA_ILi64EEEEEENS_6half_tENS5_IJSB_llEEESJ_SK_NS4_8TiledMMAINS4_8MMA_AtomIJNS4_4SM904GMMA26MMA_64x192x16_F32F16F16_SSILNSO_5MajorE1ELSQ_1ELNSO_7ScaleInE1ELSR_1EEEEEENS4_6LayoutINS5_IJNSA_ILi2EEESB_SB_EEENS5_IJSB_NSA_ILi0EEESX_EEEEENS5_IJNS4_10UnderscoreES10_S10_EEEEENS4_13SM90_TMA_LOADENS4_14ComposedLayoutINS4_7SwizzleILi3ELi4ELi3EEENS4_18smem_ptr_flag_bitsILi16EEENSU_INS5_IJSH_NSA_ILi8EEEEEENS5_IJSB_SH_EEEEEEEvNS4_8identityES13_S1D_vS1E_EENS_8epilogue10collective6detail29Sm90TmaWarpSpecializedAdapterINS1H_15DefaultEpilogueISJ_NS5_IJlSB_lEEES1L_NS1G_6thread17LinearCombinationISJ_Li1EffLNS1M_9ScaleType4KindE0ELNS_15FloatRoundStyleE2ESJ_EENS1_15EpilogueDefaultEEEEEvvEEEEvNT_6ParamsE,"a",@progbits
	.sectionflags	@""
	.align	4
.nv.constant0._ZN7cutlass13device_kernelINS_4gemm6kernel13GemmUniversalIN4cute5tupleIJiiiiEEENS1_10collective13CollectiveMmaINS1_34MainloopSm90TmaGmmaWarpSpecializedILi5ENS5_IJNS4_1CILi1EEESB_SB_EEENS1_35KernelTmaWarpSpecializedCooperativeEEENS5_IJNSA_ILi128EEENSA_ILi192EEENSA_ILi64EEEEEENS_6half_tENS5_IJSB_llEEESJ_SK_NS4_8TiledMMAINS4_8MMA_AtomIJNS4_4SM904GMMA26MMA_64x192x16_F32F16F16_SSILNSO_5MajorE1ELSQ_1ELNSO_7ScaleInE1ELSR_1EEEEEENS4_6LayoutINS5_IJNSA_ILi2EEESB_SB_EEENS5_IJSB_NSA_ILi0EEESX_EEEEENS5_IJNS4_10UnderscoreES10_S10_EEEEENS4_13SM90_TMA_LOADENS4_14ComposedLayoutINS4_7SwizzleILi3ELi4ELi3EEENS4_18smem_ptr_flag_bitsILi16EEENSU_INS5_IJSH_NSA_ILi8EEEEEENS5_IJSB_SH_EEEEEEEvNS4_8identityES13_S1D_vS1E_EENS_8epilogue10collective6detail29Sm90TmaWarpSpecializedAdapterINS1H_15DefaultEpilogueISJ_NS5_IJlSB_lEEES1L_NS1G_6thread17LinearCombinationISJ_Li1EffLNS1M_9ScaleType4KindE0ELNS_15FloatRoundStyleE2ESJ_EENS1_15EpilogueDefaultEEEEEvvEEEEvNT_6ParamsE:
	.zero		1664


//--------------------- SYMBOLS --------------------------

	.type		.nv.reservedSmem.offset0,@object
	.size		.nv.reservedSmem.offset0,0x4
	.type		__assertfail,@function
